//
// Generated by NVIDIA NVVM Compiler
//
// Compiler Build ID: CL-36424714
// Cuda compilation tools, release 13.0, V13.0.88
// Based on NVVM 20.0.0
//

.version 9.0
.target sm_100
.address_size 64

	// .globl	_Z7kernel1PKfPf
// _ZZ9kernel2_1PKfPfE10shared_mem has been demoted
// _ZZ9kernel2_2PKfPfE10shared_mem has been demoted
// _ZZ9kernel2_4PKfPfE10shared_mem has been demoted
// _ZZ9kernel2_8PKfPfE10shared_mem has been demoted

.visible .entry _Z7kernel1PKfPf(
	.param .u64 .ptr .align 1 _Z7kernel1PKfPf_param_0,
	.param .u64 .ptr .align 1 _Z7kernel1PKfPf_param_1
)
{
	.reg .pred 	%p<14>;
	.reg .b32 	%r<19>;
	.reg .b32 	%f<13>;
	.reg .b64 	%rd<16>;

	ld.param.u64 	%rd1, [_Z7kernel1PKfPf_param_0];
	ld.param.u64 	%rd2, [_Z7kernel1PKfPf_param_1];
	mov.u32 	%r6, %ctaid.x;
	mov.u32 	%r7, %ntid.x;
	mov.u32 	%r8, %tid.x;
	mad.lo.s32 	%r1, %r6, %r7, %r8;
	shr.s32 	%r9, %r1, 31;
	shr.u32 	%r10, %r9, 18;
	add.s32 	%r11, %r1, %r10;
	shr.s32 	%r2, %r11, 14;
	and.b32  	%r12, %r11, -16384;
	sub.s32 	%r3, %r1, %r12;
	shr.s32 	%r4, %r3, 7;
	and.b32  	%r5, %r1, 127;
	setp.lt.s32 	%p4, %r4, 1;
	mov.pred 	%p13, 0;
	@%p4 bra 	$L__BB0_4;
	setp.eq.s32 	%p6, %r5, 0;
	@%p6 bra 	$L__BB0_4;
	setp.eq.s32 	%p7, %r5, 127;
	@%p7 bra 	$L__BB0_4;
	setp.lt.u32 	%p13, %r4, 127;
$L__BB0_4:
	setp.lt.s32 	%p8, %r1, 16384;
	not.pred 	%p9, %p13;
	or.pred  	%p10, %p8, %p9;
	setp.gt.u32 	%p11, %r2, 126;
	or.pred  	%p12, %p11, %p10;
	@%p12 bra 	$L__BB0_6;
	cvta.to.global.u64 	%rd3, %rd1;
	shl.b32 	%r13, %r2, 14;
	and.b32  	%r14, %r3, 16256;
	or.b32  	%r15, %r14, %r5;
	or.b32  	%r16, %r15, %r13;
	mul.wide.u32 	%rd4, %r16, 4;
	add.s64 	%rd5, %rd3, %rd4;
	ld.global.f32 	%f1, [%rd5+-65536];
	or.b32  	%r17, %r5, %r13;
	or.b32  	%r18, %r17, %r14;
	mul.wide.u32 	%rd6, %r18, 4;
	add.s64 	%rd7, %rd3, %rd6;
	ld.global.f32 	%f2, [%rd7+65536];
	add.f32 	%f3, %f1, %f2;
	mul.wide.s32 	%rd8, %r4, 128;
	cvt.u64.u32 	%rd9, %r17;
	add.s64 	%rd10, %rd8, %rd9;
	shl.b64 	%rd11, %rd10, 2;
	add.s64 	%rd12, %rd11, %rd3;
	ld.global.f32 	%f4, [%rd12+-512];
	add.f32 	%f5, %f3, %f4;
	ld.global.f32 	%f6, [%rd7+512];
	add.f32 	%f7, %f5, %f6;
	ld.global.f32 	%f8, [%rd7+-4];
	add.f32 	%f9, %f7, %f8;
	ld.global.f32 	%f10, [%rd7+4];
	add.f32 	%f11, %f9, %f10;
	mul.f32 	%f12, %f11, 0f3F4CCCCD;
	cvta.to.global.u64 	%rd13, %rd2;
	mul.wide.u32 	%rd14, %r1, 4;
	add.s64 	%rd15, %rd13, %rd14;
	st.global.f32 	[%rd15], %f12;
$L__BB0_6:
	ret;

}
	// .globl	_Z9kernel2_1PKfPf
.visible .entry _Z9kernel2_1PKfPf(
	.param .u64 .ptr .align 1 _Z9kernel2_1PKfPf_param_0,
	.param .u64 .ptr .align 1 _Z9kernel2_1PKfPf_param_1
)
{
	.reg .pred 	%p<20>;
	.reg .b32 	%r<288>;
	.reg .b32 	%f<42>;
	.reg .b64 	%rd<45>;
	// demoted variable
	.shared .align 4 .b8 _ZZ9kernel2_1PKfPfE10shared_mem[8192];
	ld.param.u64 	%rd3, [_Z9kernel2_1PKfPf_param_0];
	ld.param.u64 	%rd4, [_Z9kernel2_1PKfPf_param_1];
	cvta.to.global.u64 	%rd1, %rd3;
	cvta.to.global.u64 	%rd2, %rd4;
	mov.u32 	%r1, %tid.z;
	mov.u32 	%r2, %ntid.y;
	mov.u32 	%r3, %ntid.x;
	mul.lo.s32 	%r89, %r2, %r3;
	mov.u32 	%r4, %tid.y;
	mov.u32 	%r5, %tid.x;
	mad.lo.s32 	%r90, %r4, %r3, %r5;
	mad.lo.s32 	%r282, %r89, %r1, %r90;
	mov.u32 	%r7, %ntid.z;
	mul.lo.s32 	%r8, %r89, %r7;
	mov.u32 	%r91, %ctaid.x;
	shl.b32 	%r9, %r91, 4;
	mov.u32 	%r92, %ctaid.y;
	shl.b32 	%r10, %r92, 4;
	mov.u32 	%r93, %ctaid.z;
	shl.b32 	%r11, %r93, 3;
	setp.gt.u32 	%p1, %r282, 2047;
	@%p1 bra 	$L__BB1_12;
	add.s32 	%r94, %r1, %r7;
	mad.lo.s32 	%r95, %r2, %r94, %r4;
	mad.lo.s32 	%r96, %r3, %r95, %r5;
	max.u32 	%r97, %r96, 2048;
	setp.lt.u32 	%p2, %r96, 2048;
	selp.u32 	%r98, 1, 0, %p2;
	add.s32 	%r99, %r96, %r98;
	sub.s32 	%r100, %r97, %r99;
	div.u32 	%r101, %r100, %r8;
	add.s32 	%r12, %r101, %r98;
	and.b32  	%r102, %r12, 1;
	setp.eq.b32 	%p3, %r102, 1;
	mov.u32 	%r278, %r282;
	@%p3 bra 	$L__BB1_5;
	and.b32  	%r103, %r282, 15;
	shr.u32 	%r104, %r282, 4;
	and.b32  	%r105, %r104, 15;
	shr.u32 	%r106, %r282, 8;
	add.s32 	%r13, %r103, %r9;
	add.s32 	%r14, %r105, %r10;
	add.s32 	%r15, %r106, %r11;
	add.s32 	%r16, %r13, -1;
	add.s32 	%r17, %r14, -1;
	max.u32 	%r109, %r16, %r17;
	add.s32 	%r18, %r15, -1;
	max.u32 	%r110, %r109, %r18;
	setp.gt.u32 	%p4, %r110, 125;
	@%p4 bra 	$L__BB1_4;
	shl.b32 	%r111, %r18, 14;
	shl.b32 	%r112, %r14, 7;
	add.s32 	%r113, %r112, %r13;
	add.s32 	%r114, %r113, %r111;
	mul.wide.u32 	%rd5, %r114, 4;
	add.s64 	%rd6, %rd1, %rd5;
	ld.global.f32 	%f1, [%rd6];
	shl.b32 	%r115, %r15, 14;
	add.s32 	%r116, %r13, %r115;
	add.s32 	%r117, %r116, %r112;
	mul.wide.u32 	%rd7, %r117, 4;
	add.s64 	%rd8, %rd1, %rd7;
	ld.global.f32 	%f2, [%rd8+65536];
	add.f32 	%f3, %f1, %f2;
	shl.b32 	%r118, %r17, 7;
	add.s32 	%r119, %r116, %r118;
	mul.wide.u32 	%rd9, %r119, 4;
	add.s64 	%rd10, %rd1, %rd9;
	ld.global.f32 	%f4, [%rd10];
	add.f32 	%f5, %f3, %f4;
	ld.global.f32 	%f6, [%rd8+512];
	add.f32 	%f7, %f5, %f6;
	add.s32 	%r120, %r112, %r115;
	add.s32 	%r121, %r120, %r16;
	mul.wide.u32 	%rd11, %r121, 4;
	add.s64 	%rd12, %rd1, %rd11;
	ld.global.f32 	%f8, [%rd12];
	add.f32 	%f9, %f7, %f8;
	add.s32 	%r122, %r13, %r120;
	mul.wide.u32 	%rd13, %r122, 4;
	add.s64 	%rd14, %rd1, %rd13;
	ld.global.f32 	%f10, [%rd14+4];
	add.f32 	%f11, %f9, %f10;
	mul.f32 	%f12, %f11, 0f3F4CCCCD;
	shl.b32 	%r123, %r282, 2;
	mov.u32 	%r124, _ZZ9kernel2_1PKfPfE10shared_mem;
	add.s32 	%r125, %r124, %r123;
	st.shared.f32 	[%r125], %f12;
$L__BB1_4:
	add.s32 	%r278, %r282, %r8;
$L__BB1_5:
	setp.eq.s32 	%p5, %r12, 0;
	@%p5 bra 	$L__BB1_12;
	add.s32 	%r276, %r278, %r8;
	shl.b32 	%r22, %r276, 2;
	shl.b32 	%r23, %r278, 2;
	mov.u32 	%r277, _ZZ9kernel2_1PKfPfE10shared_mem;
$L__BB1_7:
	and.b32  	%r127, %r278, 15;
	shr.u32 	%r128, %r278, 4;
	and.b32  	%r129, %r128, 15;
	shr.u32 	%r130, %r278, 8;
	add.s32 	%r27, %r127, %r9;
	add.s32 	%r28, %r129, %r10;
	add.s32 	%r29, %r130, %r11;
	add.s32 	%r30, %r27, -1;
	add.s32 	%r31, %r28, -1;
	max.u32 	%r133, %r30, %r31;
	add.s32 	%r32, %r29, -1;
	max.u32 	%r134, %r133, %r32;
	setp.gt.u32 	%p6, %r134, 125;
	@%p6 bra 	$L__BB1_9;
	shl.b32 	%r135, %r32, 14;
	shl.b32 	%r136, %r28, 7;
	add.s32 	%r137, %r136, %r27;
	add.s32 	%r138, %r137, %r135;
	mul.wide.u32 	%rd15, %r138, 4;
	add.s64 	%rd16, %rd1, %rd15;
	ld.global.f32 	%f13, [%rd16];
	shl.b32 	%r139, %r29, 14;
	add.s32 	%r140, %r27, %r139;
	add.s32 	%r141, %r140, %r136;
	mul.wide.u32 	%rd17, %r141, 4;
	add.s64 	%rd18, %rd1, %rd17;
	ld.global.f32 	%f14, [%rd18+65536];
	add.f32 	%f15, %f13, %f14;
	shl.b32 	%r142, %r31, 7;
	add.s32 	%r143, %r140, %r142;
	mul.wide.u32 	%rd19, %r143, 4;
	add.s64 	%rd20, %rd1, %rd19;
	ld.global.f32 	%f16, [%rd20];
	add.f32 	%f17, %f15, %f16;
	ld.global.f32 	%f18, [%rd18+512];
	add.f32 	%f19, %f17, %f18;
	add.s32 	%r144, %r136, %r139;
	add.s32 	%r145, %r144, %r30;
	mul.wide.u32 	%rd21, %r145, 4;
	add.s64 	%rd22, %rd1, %rd21;
	ld.global.f32 	%f20, [%rd22];
	add.f32 	%f21, %f19, %f20;
	add.s32 	%r146, %r27, %r144;
	mul.wide.u32 	%rd23, %r146, 4;
	add.s64 	%rd24, %rd1, %rd23;
	ld.global.f32 	%f22, [%rd24+4];
	add.f32 	%f23, %f21, %f22;
	mul.f32 	%f24, %f23, 0f3F4CCCCD;
	add.s32 	%r147, %r277, %r23;
	st.shared.f32 	[%r147], %f24;
$L__BB1_9:
	and.b32  	%r148, %r276, 15;
	shr.u32 	%r149, %r276, 4;
	and.b32  	%r150, %r149, 15;
	shr.u32 	%r151, %r276, 8;
	add.s32 	%r33, %r148, %r9;
	add.s32 	%r34, %r150, %r10;
	add.s32 	%r35, %r151, %r11;
	add.s32 	%r36, %r33, -1;
	add.s32 	%r37, %r34, -1;
	max.u32 	%r154, %r36, %r37;
	add.s32 	%r38, %r35, -1;
	max.u32 	%r155, %r154, %r38;
	setp.gt.u32 	%p7, %r155, 125;
	@%p7 bra 	$L__BB1_11;
	shl.b32 	%r156, %r38, 14;
	shl.b32 	%r157, %r34, 7;
	add.s32 	%r158, %r157, %r33;
	add.s32 	%r159, %r158, %r156;
	mul.wide.u32 	%rd25, %r159, 4;
	add.s64 	%rd26, %rd1, %rd25;
	ld.global.f32 	%f25, [%rd26];
	shl.b32 	%r160, %r35, 14;
	add.s32 	%r161, %r33, %r160;
	add.s32 	%r162, %r161, %r157;
	mul.wide.u32 	%rd27, %r162, 4;
	add.s64 	%rd28, %rd1, %rd27;
	ld.global.f32 	%f26, [%rd28+65536];
	add.f32 	%f27, %f25, %f26;
	shl.b32 	%r163, %r37, 7;
	add.s32 	%r164, %r161, %r163;
	mul.wide.u32 	%rd29, %r164, 4;
	add.s64 	%rd30, %rd1, %rd29;
	ld.global.f32 	%f28, [%rd30];
	add.f32 	%f29, %f27, %f28;
	ld.global.f32 	%f30, [%rd28+512];
	add.f32 	%f31, %f29, %f30;
	add.s32 	%r165, %r157, %r160;
	add.s32 	%r166, %r165, %r36;
	mul.wide.u32 	%rd31, %r166, 4;
	add.s64 	%rd32, %rd1, %rd31;
	ld.global.f32 	%f32, [%rd32];
	add.f32 	%f33, %f31, %f32;
	add.s32 	%r167, %r33, %r165;
	mul.wide.u32 	%rd33, %r167, 4;
	add.s64 	%rd34, %rd1, %rd33;
	ld.global.f32 	%f34, [%rd34+4];
	add.f32 	%f35, %f33, %f34;
	mul.f32 	%f36, %f35, 0f3F4CCCCD;
	add.s32 	%r168, %r277, %r22;
	st.shared.f32 	[%r168], %f36;
$L__BB1_11:
	add.s32 	%r169, %r278, %r8;
	add.s32 	%r278, %r169, %r8;
	mul.lo.s32 	%r170, %r7, %r2;
	mul.lo.s32 	%r171, %r170, %r3;
	shl.b32 	%r172, %r171, 3;
	add.s32 	%r277, %r277, %r172;
	shl.b32 	%r173, %r171, 1;
	add.s32 	%r276, %r276, %r173;
	setp.lt.u32 	%p8, %r278, 2048;
	@%p8 bra 	$L__BB1_7;
$L__BB1_12:
	setp.gt.u32 	%p9, %r282, 2047;
	bar.sync 	0;
	@%p9 bra 	$L__BB1_29;
	add.s32 	%r174, %r1, %r7;
	mad.lo.s32 	%r175, %r2, %r174, %r4;
	mad.lo.s32 	%r176, %r3, %r175, %r5;
	max.u32 	%r177, %r176, 2048;
	setp.lt.u32 	%p10, %r176, 2048;
	selp.u32 	%r178, 1, 0, %p10;
	add.s32 	%r179, %r176, %r178;
	sub.s32 	%r180, %r177, %r179;
	div.u32 	%r181, %r180, %r8;
	add.s32 	%r42, %r181, %r178;
	and.b32  	%r182, %r42, 3;
	setp.eq.s32 	%p11, %r182, 3;
	@%p11 bra 	$L__BB1_18;
	shl.b32 	%r183, %r282, 2;
	mov.u32 	%r184, _ZZ9kernel2_1PKfPfE10shared_mem;
	add.s32 	%r280, %r184, %r183;
	mul.lo.s32 	%r185, %r7, %r2;
	mul.lo.s32 	%r186, %r185, %r3;
	shl.b32 	%r44, %r186, 2;
	add.s32 	%r187, %r42, 1;
	and.b32  	%r188, %r187, 3;
	neg.s32 	%r279, %r188;
$L__BB1_15:
	.pragma "nounroll";
	and.b32  	%r189, %r282, 15;
	shr.u32 	%r190, %r282, 4;
	and.b32  	%r191, %r190, 15;
	shr.u32 	%r192, %r282, 8;
	add.s32 	%r49, %r189, %r9;
	add.s32 	%r50, %r191, %r10;
	add.s32 	%r51, %r192, %r11;
	add.s32 	%r195, %r49, -1;
	add.s32 	%r196, %r50, -1;
	max.u32 	%r197, %r195, %r196;
	add.s32 	%r198, %r51, -1;
	max.u32 	%r199, %r197, %r198;
	setp.gt.u32 	%p12, %r199, 125;
	@%p12 bra 	$L__BB1_17;
	ld.shared.f32 	%f37, [%r280];
	shl.b32 	%r200, %r51, 14;
	shl.b32 	%r201, %r50, 7;
	add.s32 	%r202, %r200, %r49;
	add.s32 	%r203, %r202, %r201;
	mul.wide.u32 	%rd35, %r203, 4;
	add.s64 	%rd36, %rd2, %rd35;
	st.global.f32 	[%rd36], %f37;
$L__BB1_17:
	add.s32 	%r282, %r282, %r8;
	add.s32 	%r280, %r280, %r44;
	add.s32 	%r279, %r279, 1;
	setp.ne.s32 	%p13, %r279, 0;
	@%p13 bra 	$L__BB1_15;
$L__BB1_18:
	setp.lt.u32 	%p14, %r42, 3;
	@%p14 bra 	$L__BB1_29;
	mul.lo.s32 	%r204, %r7, %r2;
	mul.lo.s32 	%r205, %r204, %r3;
	shl.b32 	%r206, %r205, 1;
	add.s32 	%r286, %r282, %r206;
	shl.b32 	%r57, %r205, 2;
	shl.b32 	%r207, %r205, 3;
	mov.u32 	%r208, _ZZ9kernel2_1PKfPfE10shared_mem;
	add.s32 	%r58, %r208, %r207;
	shl.b32 	%r285, %r282, 2;
	shl.b32 	%r60, %r205, 4;
	mad.lo.s32 	%r284, %r205, 3, %r282;
	mad.lo.s32 	%r62, %r205, 12, %r208;
	add.s32 	%r63, %r208, %r57;
	add.s32 	%r283, %r282, %r8;
$L__BB1_20:
	and.b32  	%r209, %r282, 15;
	shr.u32 	%r210, %r282, 4;
	and.b32  	%r211, %r210, 15;
	shr.u32 	%r212, %r282, 8;
	add.s32 	%r70, %r209, %r9;
	add.s32 	%r71, %r211, %r10;
	add.s32 	%r72, %r212, %r11;
	add.s32 	%r215, %r70, -1;
	add.s32 	%r216, %r71, -1;
	max.u32 	%r217, %r215, %r216;
	add.s32 	%r218, %r72, -1;
	max.u32 	%r219, %r217, %r218;
	setp.gt.u32 	%p15, %r219, 125;
	@%p15 bra 	$L__BB1_22;
	add.s32 	%r221, %r208, %r285;
	ld.shared.f32 	%f38, [%r221];
	shl.b32 	%r222, %r72, 14;
	shl.b32 	%r223, %r71, 7;
	add.s32 	%r224, %r222, %r70;
	add.s32 	%r225, %r224, %r223;
	mul.wide.u32 	%rd37, %r225, 4;
	add.s64 	%rd38, %rd2, %rd37;
	st.global.f32 	[%rd38], %f38;
$L__BB1_22:
	and.b32  	%r226, %r283, 15;
	shr.u32 	%r227, %r283, 4;
	and.b32  	%r228, %r227, 15;
	shr.u32 	%r229, %r283, 8;
	add.s32 	%r73, %r226, %r9;
	add.s32 	%r74, %r228, %r10;
	add.s32 	%r75, %r229, %r11;
	add.s32 	%r232, %r73, -1;
	add.s32 	%r233, %r74, -1;
	max.u32 	%r234, %r232, %r233;
	add.s32 	%r235, %r75, -1;
	max.u32 	%r236, %r234, %r235;
	setp.gt.u32 	%p16, %r236, 125;
	@%p16 bra 	$L__BB1_24;
	add.s32 	%r237, %r63, %r285;
	ld.shared.f32 	%f39, [%r237];
	shl.b32 	%r238, %r75, 14;
	shl.b32 	%r239, %r74, 7;
	add.s32 	%r240, %r238, %r73;
	add.s32 	%r241, %r240, %r239;
	mul.wide.u32 	%rd39, %r241, 4;
	add.s64 	%rd40, %rd2, %rd39;
	st.global.f32 	[%rd40], %f39;
$L__BB1_24:
	add.s32 	%r76, %r282, %r8;
	and.b32  	%r242, %r286, 15;
	shr.u32 	%r243, %r286, 4;
	and.b32  	%r244, %r243, 15;
	shr.u32 	%r245, %r286, 8;
	add.s32 	%r77, %r242, %r9;
	add.s32 	%r78, %r244, %r10;
	add.s32 	%r79, %r245, %r11;
	add.s32 	%r248, %r77, -1;
	add.s32 	%r249, %r78, -1;
	max.u32 	%r250, %r248, %r249;
	add.s32 	%r251, %r79, -1;
	max.u32 	%r252, %r250, %r251;
	setp.gt.u32 	%p17, %r252, 125;
	@%p17 bra 	$L__BB1_26;
	add.s32 	%r253, %r58, %r285;
	ld.shared.f32 	%f40, [%r253];
	shl.b32 	%r254, %r79, 14;
	shl.b32 	%r255, %r78, 7;
	add.s32 	%r256, %r254, %r77;
	add.s32 	%r257, %r256, %r255;
	mul.wide.u32 	%rd41, %r257, 4;
	add.s64 	%rd42, %rd2, %rd41;
	st.global.f32 	[%rd42], %f40;
$L__BB1_26:
	add.s32 	%r80, %r76, %r8;
	and.b32  	%r258, %r284, 15;
	shr.u32 	%r259, %r284, 4;
	and.b32  	%r260, %r259, 15;
	shr.u32 	%r261, %r284, 8;
	add.s32 	%r81, %r258, %r9;
	add.s32 	%r82, %r260, %r10;
	add.s32 	%r83, %r261, %r11;
	add.s32 	%r264, %r81, -1;
	add.s32 	%r265, %r82, -1;
	max.u32 	%r266, %r264, %r265;
	add.s32 	%r267, %r83, -1;
	max.u32 	%r268, %r266, %r267;
	setp.gt.u32 	%p18, %r268, 125;
	@%p18 bra 	$L__BB1_28;
	add.s32 	%r269, %r62, %r285;
	ld.shared.f32 	%f41, [%r269];
	shl.b32 	%r270, %r83, 14;
	shl.b32 	%r271, %r82, 7;
	add.s32 	%r272, %r270, %r81;
	add.s32 	%r273, %r272, %r271;
	mul.wide.u32 	%rd43, %r273, 4;
	add.s64 	%rd44, %rd2, %rd43;
	st.global.f32 	[%rd44], %f41;
$L__BB1_28:
	add.s32 	%r274, %r80, %r8;
	add.s32 	%r282, %r274, %r8;
	add.s32 	%r286, %r286, %r57;
	add.s32 	%r285, %r285, %r60;
	add.s32 	%r284, %r284, %r57;
	add.s32 	%r283, %r283, %r57;
	setp.lt.u32 	%p19, %r282, 2048;
	@%p19 bra 	$L__BB1_20;
$L__BB1_29:
	ret;

}
	// .globl	_Z9kernel2_2PKfPf
.visible .entry _Z9kernel2_2PKfPf(
	.param .u64 .ptr .align 1 _Z9kernel2_2PKfPf_param_0,
	.param .u64 .ptr .align 1 _Z9kernel2_2PKfPf_param_1
)
{
	.reg .pred 	%p<20>;
	.reg .b32 	%r<288>;
	.reg .b32 	%f<42>;
	.reg .b64 	%rd<45>;
	// demoted variable
	.shared .align 4 .b8 _ZZ9kernel2_2PKfPfE10shared_mem[8192];
	ld.param.u64 	%rd3, [_Z9kernel2_2PKfPf_param_0];
	ld.param.u64 	%rd4, [_Z9kernel2_2PKfPf_param_1];
	cvta.to.global.u64 	%rd1, %rd3;
	cvta.to.global.u64 	%rd2, %rd4;
	mov.u32 	%r1, %tid.z;
	mov.u32 	%r2, %ntid.y;
	mov.u32 	%r3, %ntid.x;
	mul.lo.s32 	%r89, %r2, %r3;
	mov.u32 	%r4, %tid.y;
	mov.u32 	%r5, %tid.x;
	mad.lo.s32 	%r90, %r4, %r3, %r5;
	mad.lo.s32 	%r282, %r89, %r1, %r90;
	mov.u32 	%r7, %ntid.z;
	mul.lo.s32 	%r8, %r89, %r7;
	mov.u32 	%r91, %ctaid.x;
	shl.b32 	%r9, %r91, 4;
	mov.u32 	%r92, %ctaid.y;
	shl.b32 	%r10, %r92, 4;
	mov.u32 	%r93, %ctaid.z;
	shl.b32 	%r11, %r93, 3;
	setp.gt.u32 	%p1, %r282, 2047;
	@%p1 bra 	$L__BB2_12;
	add.s32 	%r94, %r1, %r7;
	mad.lo.s32 	%r95, %r2, %r94, %r4;
	mad.lo.s32 	%r96, %r3, %r95, %r5;
	max.u32 	%r97, %r96, 2048;
	setp.lt.u32 	%p2, %r96, 2048;
	selp.u32 	%r98, 1, 0, %p2;
	add.s32 	%r99, %r96, %r98;
	sub.s32 	%r100, %r97, %r99;
	div.u32 	%r101, %r100, %r8;
	add.s32 	%r12, %r101, %r98;
	and.b32  	%r102, %r12, 1;
	setp.eq.b32 	%p3, %r102, 1;
	mov.u32 	%r278, %r282;
	@%p3 bra 	$L__BB2_5;
	and.b32  	%r103, %r282, 15;
	shr.u32 	%r104, %r282, 4;
	and.b32  	%r105, %r104, 15;
	shr.u32 	%r106, %r282, 8;
	add.s32 	%r13, %r103, %r9;
	add.s32 	%r14, %r105, %r10;
	add.s32 	%r15, %r106, %r11;
	add.s32 	%r16, %r13, -1;
	add.s32 	%r17, %r14, -1;
	max.u32 	%r109, %r16, %r17;
	add.s32 	%r18, %r15, -1;
	max.u32 	%r110, %r109, %r18;
	setp.gt.u32 	%p4, %r110, 125;
	@%p4 bra 	$L__BB2_4;
	shl.b32 	%r111, %r18, 14;
	shl.b32 	%r112, %r14, 7;
	add.s32 	%r113, %r112, %r13;
	add.s32 	%r114, %r113, %r111;
	mul.wide.u32 	%rd5, %r114, 4;
	add.s64 	%rd6, %rd1, %rd5;
	ld.global.f32 	%f1, [%rd6];
	shl.b32 	%r115, %r15, 14;
	add.s32 	%r116, %r13, %r115;
	add.s32 	%r117, %r116, %r112;
	mul.wide.u32 	%rd7, %r117, 4;
	add.s64 	%rd8, %rd1, %rd7;
	ld.global.f32 	%f2, [%rd8+65536];
	add.f32 	%f3, %f1, %f2;
	shl.b32 	%r118, %r17, 7;
	add.s32 	%r119, %r116, %r118;
	mul.wide.u32 	%rd9, %r119, 4;
	add.s64 	%rd10, %rd1, %rd9;
	ld.global.f32 	%f4, [%rd10];
	add.f32 	%f5, %f3, %f4;
	ld.global.f32 	%f6, [%rd8+512];
	add.f32 	%f7, %f5, %f6;
	add.s32 	%r120, %r112, %r115;
	add.s32 	%r121, %r120, %r16;
	mul.wide.u32 	%rd11, %r121, 4;
	add.s64 	%rd12, %rd1, %rd11;
	ld.global.f32 	%f8, [%rd12];
	add.f32 	%f9, %f7, %f8;
	add.s32 	%r122, %r13, %r120;
	mul.wide.u32 	%rd13, %r122, 4;
	add.s64 	%rd14, %rd1, %rd13;
	ld.global.f32 	%f10, [%rd14+4];
	add.f32 	%f11, %f9, %f10;
	mul.f32 	%f12, %f11, 0f3F4CCCCD;
	shl.b32 	%r123, %r282, 2;
	mov.u32 	%r124, _ZZ9kernel2_2PKfPfE10shared_mem;
	add.s32 	%r125, %r124, %r123;
	st.shared.f32 	[%r125], %f12;
$L__BB2_4:
	add.s32 	%r278, %r282, %r8;
$L__BB2_5:
	setp.eq.s32 	%p5, %r12, 0;
	@%p5 bra 	$L__BB2_12;
	add.s32 	%r276, %r278, %r8;
	shl.b32 	%r22, %r276, 2;
	shl.b32 	%r23, %r278, 2;
	mov.u32 	%r277, _ZZ9kernel2_2PKfPfE10shared_mem;
$L__BB2_7:
	and.b32  	%r127, %r278, 15;
	shr.u32 	%r128, %r278, 4;
	and.b32  	%r129, %r128, 15;
	shr.u32 	%r130, %r278, 8;
	add.s32 	%r27, %r127, %r9;
	add.s32 	%r28, %r129, %r10;
	add.s32 	%r29, %r130, %r11;
	add.s32 	%r30, %r27, -1;
	add.s32 	%r31, %r28, -1;
	max.u32 	%r133, %r30, %r31;
	add.s32 	%r32, %r29, -1;
	max.u32 	%r134, %r133, %r32;
	setp.gt.u32 	%p6, %r134, 125;
	@%p6 bra 	$L__BB2_9;
	shl.b32 	%r135, %r32, 14;
	shl.b32 	%r136, %r28, 7;
	add.s32 	%r137, %r136, %r27;
	add.s32 	%r138, %r137, %r135;
	mul.wide.u32 	%rd15, %r138, 4;
	add.s64 	%rd16, %rd1, %rd15;
	ld.global.f32 	%f13, [%rd16];
	shl.b32 	%r139, %r29, 14;
	add.s32 	%r140, %r27, %r139;
	add.s32 	%r141, %r140, %r136;
	mul.wide.u32 	%rd17, %r141, 4;
	add.s64 	%rd18, %rd1, %rd17;
	ld.global.f32 	%f14, [%rd18+65536];
	add.f32 	%f15, %f13, %f14;
	shl.b32 	%r142, %r31, 7;
	add.s32 	%r143, %r140, %r142;
	mul.wide.u32 	%rd19, %r143, 4;
	add.s64 	%rd20, %rd1, %rd19;
	ld.global.f32 	%f16, [%rd20];
	add.f32 	%f17, %f15, %f16;
	ld.global.f32 	%f18, [%rd18+512];
	add.f32 	%f19, %f17, %f18;
	add.s32 	%r144, %r136, %r139;
	add.s32 	%r145, %r144, %r30;
	mul.wide.u32 	%rd21, %r145, 4;
	add.s64 	%rd22, %rd1, %rd21;
	ld.global.f32 	%f20, [%rd22];
	add.f32 	%f21, %f19, %f20;
	add.s32 	%r146, %r27, %r144;
	mul.wide.u32 	%rd23, %r146, 4;
	add.s64 	%rd24, %rd1, %rd23;
	ld.global.f32 	%f22, [%rd24+4];
	add.f32 	%f23, %f21, %f22;
	mul.f32 	%f24, %f23, 0f3F4CCCCD;
	add.s32 	%r147, %r277, %r23;
	st.shared.f32 	[%r147], %f24;
$L__BB2_9:
	and.b32  	%r148, %r276, 15;
	shr.u32 	%r149, %r276, 4;
	and.b32  	%r150, %r149, 15;
	shr.u32 	%r151, %r276, 8;
	add.s32 	%r33, %r148, %r9;
	add.s32 	%r34, %r150, %r10;
	add.s32 	%r35, %r151, %r11;
	add.s32 	%r36, %r33, -1;
	add.s32 	%r37, %r34, -1;
	max.u32 	%r154, %r36, %r37;
	add.s32 	%r38, %r35, -1;
	max.u32 	%r155, %r154, %r38;
	setp.gt.u32 	%p7, %r155, 125;
	@%p7 bra 	$L__BB2_11;
	shl.b32 	%r156, %r38, 14;
	shl.b32 	%r157, %r34, 7;
	add.s32 	%r158, %r157, %r33;
	add.s32 	%r159, %r158, %r156;
	mul.wide.u32 	%rd25, %r159, 4;
	add.s64 	%rd26, %rd1, %rd25;
	ld.global.f32 	%f25, [%rd26];
	shl.b32 	%r160, %r35, 14;
	add.s32 	%r161, %r33, %r160;
	add.s32 	%r162, %r161, %r157;
	mul.wide.u32 	%rd27, %r162, 4;
	add.s64 	%rd28, %rd1, %rd27;
	ld.global.f32 	%f26, [%rd28+65536];
	add.f32 	%f27, %f25, %f26;
	shl.b32 	%r163, %r37, 7;
	add.s32 	%r164, %r161, %r163;
	mul.wide.u32 	%rd29, %r164, 4;
	add.s64 	%rd30, %rd1, %rd29;
	ld.global.f32 	%f28, [%rd30];
	add.f32 	%f29, %f27, %f28;
	ld.global.f32 	%f30, [%rd28+512];
	add.f32 	%f31, %f29, %f30;
	add.s32 	%r165, %r157, %r160;
	add.s32 	%r166, %r165, %r36;
	mul.wide.u32 	%rd31, %r166, 4;
	add.s64 	%rd32, %rd1, %rd31;
	ld.global.f32 	%f32, [%rd32];
	add.f32 	%f33, %f31, %f32;
	add.s32 	%r167, %r33, %r165;
	mul.wide.u32 	%rd33, %r167, 4;
	add.s64 	%rd34, %rd1, %rd33;
	ld.global.f32 	%f34, [%rd34+4];
	add.f32 	%f35, %f33, %f34;
	mul.f32 	%f36, %f35, 0f3F4CCCCD;
	add.s32 	%r168, %r277, %r22;
	st.shared.f32 	[%r168], %f36;
$L__BB2_11:
	add.s32 	%r169, %r278, %r8;
	add.s32 	%r278, %r169, %r8;
	mul.lo.s32 	%r170, %r7, %r2;
	mul.lo.s32 	%r171, %r170, %r3;
	shl.b32 	%r172, %r171, 3;
	add.s32 	%r277, %r277, %r172;
	shl.b32 	%r173, %r171, 1;
	add.s32 	%r276, %r276, %r173;
	setp.lt.u32 	%p8, %r278, 2048;
	@%p8 bra 	$L__BB2_7;
$L__BB2_12:
	setp.gt.u32 	%p9, %r282, 2047;
	bar.sync 	0;
	@%p9 bra 	$L__BB2_29;
	add.s32 	%r174, %r1, %r7;
	mad.lo.s32 	%r175, %r2, %r174, %r4;
	mad.lo.s32 	%r176, %r3, %r175, %r5;
	max.u32 	%r177, %r176, 2048;
	setp.lt.u32 	%p10, %r176, 2048;
	selp.u32 	%r178, 1, 0, %p10;
	add.s32 	%r179, %r176, %r178;
	sub.s32 	%r180, %r177, %r179;
	div.u32 	%r181, %r180, %r8;
	add.s32 	%r42, %r181, %r178;
	and.b32  	%r182, %r42, 3;
	setp.eq.s32 	%p11, %r182, 3;
	@%p11 bra 	$L__BB2_18;
	shl.b32 	%r183, %r282, 2;
	mov.u32 	%r184, _ZZ9kernel2_2PKfPfE10shared_mem;
	add.s32 	%r280, %r184, %r183;
	mul.lo.s32 	%r185, %r7, %r2;
	mul.lo.s32 	%r186, %r185, %r3;
	shl.b32 	%r44, %r186, 2;
	add.s32 	%r187, %r42, 1;
	and.b32  	%r188, %r187, 3;
	neg.s32 	%r279, %r188;
$L__BB2_15:
	.pragma "nounroll";
	and.b32  	%r189, %r282, 15;
	shr.u32 	%r190, %r282, 4;
	and.b32  	%r191, %r190, 15;
	shr.u32 	%r192, %r282, 8;
	add.s32 	%r49, %r189, %r9;
	add.s32 	%r50, %r191, %r10;
	add.s32 	%r51, %r192, %r11;
	add.s32 	%r195, %r49, -1;
	add.s32 	%r196, %r50, -1;
	max.u32 	%r197, %r195, %r196;
	add.s32 	%r198, %r51, -1;
	max.u32 	%r199, %r197, %r198;
	setp.gt.u32 	%p12, %r199, 125;
	@%p12 bra 	$L__BB2_17;
	ld.shared.f32 	%f37, [%r280];
	shl.b32 	%r200, %r51, 14;
	shl.b32 	%r201, %r50, 7;
	add.s32 	%r202, %r200, %r49;
	add.s32 	%r203, %r202, %r201;
	mul.wide.u32 	%rd35, %r203, 4;
	add.s64 	%rd36, %rd2, %rd35;
	st.global.f32 	[%rd36], %f37;
$L__BB2_17:
	add.s32 	%r282, %r282, %r8;
	add.s32 	%r280, %r280, %r44;
	add.s32 	%r279, %r279, 1;
	setp.ne.s32 	%p13, %r279, 0;
	@%p13 bra 	$L__BB2_15;
$L__BB2_18:
	setp.lt.u32 	%p14, %r42, 3;
	@%p14 bra 	$L__BB2_29;
	mul.lo.s32 	%r204, %r7, %r2;
	mul.lo.s32 	%r205, %r204, %r3;
	shl.b32 	%r206, %r205, 1;
	add.s32 	%r286, %r282, %r206;
	shl.b32 	%r57, %r205, 2;
	shl.b32 	%r207, %r205, 3;
	mov.u32 	%r208, _ZZ9kernel2_2PKfPfE10shared_mem;
	add.s32 	%r58, %r208, %r207;
	shl.b32 	%r285, %r282, 2;
	shl.b32 	%r60, %r205, 4;
	mad.lo.s32 	%r284, %r205, 3, %r282;
	mad.lo.s32 	%r62, %r205, 12, %r208;
	add.s32 	%r63, %r208, %r57;
	add.s32 	%r283, %r282, %r8;
$L__BB2_20:
	and.b32  	%r209, %r282, 15;
	shr.u32 	%r210, %r282, 4;
	and.b32  	%r211, %r210, 15;
	shr.u32 	%r212, %r282, 8;
	add.s32 	%r70, %r209, %r9;
	add.s32 	%r71, %r211, %r10;
	add.s32 	%r72, %r212, %r11;
	add.s32 	%r215, %r70, -1;
	add.s32 	%r216, %r71, -1;
	max.u32 	%r217, %r215, %r216;
	add.s32 	%r218, %r72, -1;
	max.u32 	%r219, %r217, %r218;
	setp.gt.u32 	%p15, %r219, 125;
	@%p15 bra 	$L__BB2_22;
	add.s32 	%r221, %r208, %r285;
	ld.shared.f32 	%f38, [%r221];
	shl.b32 	%r222, %r72, 14;
	shl.b32 	%r223, %r71, 7;
	add.s32 	%r224, %r222, %r70;
	add.s32 	%r225, %r224, %r223;
	mul.wide.u32 	%rd37, %r225, 4;
	add.s64 	%rd38, %rd2, %rd37;
	st.global.f32 	[%rd38], %f38;
$L__BB2_22:
	and.b32  	%r226, %r283, 15;
	shr.u32 	%r227, %r283, 4;
	and.b32  	%r228, %r227, 15;
	shr.u32 	%r229, %r283, 8;
	add.s32 	%r73, %r226, %r9;
	add.s32 	%r74, %r228, %r10;
	add.s32 	%r75, %r229, %r11;
	add.s32 	%r232, %r73, -1;
	add.s32 	%r233, %r74, -1;
	max.u32 	%r234, %r232, %r233;
	add.s32 	%r235, %r75, -1;
	max.u32 	%r236, %r234, %r235;
	setp.gt.u32 	%p16, %r236, 125;
	@%p16 bra 	$L__BB2_24;
	add.s32 	%r237, %r63, %r285;
	ld.shared.f32 	%f39, [%r237];
	shl.b32 	%r238, %r75, 14;
	shl.b32 	%r239, %r74, 7;
	add.s32 	%r240, %r238, %r73;
	add.s32 	%r241, %r240, %r239;
	mul.wide.u32 	%rd39, %r241, 4;
	add.s64 	%rd40, %rd2, %rd39;
	st.global.f32 	[%rd40], %f39;
$L__BB2_24:
	add.s32 	%r76, %r282, %r8;
	and.b32  	%r242, %r286, 15;
	shr.u32 	%r243, %r286, 4;
	and.b32  	%r244, %r243, 15;
	shr.u32 	%r245, %r286, 8;
	add.s32 	%r77, %r242, %r9;
	add.s32 	%r78, %r244, %r10;
	add.s32 	%r79, %r245, %r11;
	add.s32 	%r248, %r77, -1;
	add.s32 	%r249, %r78, -1;
	max.u32 	%r250, %r248, %r249;
	add.s32 	%r251, %r79, -1;
	max.u32 	%r252, %r250, %r251;
	setp.gt.u32 	%p17, %r252, 125;
	@%p17 bra 	$L__BB2_26;
	add.s32 	%r253, %r58, %r285;
	ld.shared.f32 	%f40, [%r253];
	shl.b32 	%r254, %r79, 14;
	shl.b32 	%r255, %r78, 7;
	add.s32 	%r256, %r254, %r77;
	add.s32 	%r257, %r256, %r255;
	mul.wide.u32 	%rd41, %r257, 4;
	add.s64 	%rd42, %rd2, %rd41;
	st.global.f32 	[%rd42], %f40;
$L__BB2_26:
	add.s32 	%r80, %r76, %r8;
	and.b32  	%r258, %r284, 15;
	shr.u32 	%r259, %r284, 4;
	and.b32  	%r260, %r259, 15;
	shr.u32 	%r261, %r284, 8;
	add.s32 	%r81, %r258, %r9;
	add.s32 	%r82, %r260, %r10;
	add.s32 	%r83, %r261, %r11;
	add.s32 	%r264, %r81, -1;
	add.s32 	%r265, %r82, -1;
	max.u32 	%r266, %r264, %r265;
	add.s32 	%r267, %r83, -1;
	max.u32 	%r268, %r266, %r267;
	setp.gt.u32 	%p18, %r268, 125;
	@%p18 bra 	$L__BB2_28;
	add.s32 	%r269, %r62, %r285;
	ld.shared.f32 	%f41, [%r269];
	shl.b32 	%r270, %r83, 14;
	shl.b32 	%r271, %r82, 7;
	add.s32 	%r272, %r270, %r81;
	add.s32 	%r273, %r272, %r271;
	mul.wide.u32 	%rd43, %r273, 4;
	add.s64 	%rd44, %rd2, %rd43;
	st.global.f32 	[%rd44], %f41;
$L__BB2_28:
	add.s32 	%r274, %r80, %r8;
	add.s32 	%r282, %r274, %r8;
	add.s32 	%r286, %r286, %r57;
	add.s32 	%r285, %r285, %r60;
	add.s32 	%r284, %r284, %r57;
	add.s32 	%r283, %r283, %r57;
	setp.lt.u32 	%p19, %r282, 2048;
	@%p19 bra 	$L__BB2_20;
$L__BB2_29:
	ret;

}
	// .globl	_Z9kernel2_4PKfPf
.visible .entry _Z9kernel2_4PKfPf(
	.param .u64 .ptr .align 1 _Z9kernel2_4PKfPf_param_0,
	.param .u64 .ptr .align 1 _Z9kernel2_4PKfPf_param_1
)
{
	.reg .pred 	%p<20>;
	.reg .b32 	%r<288>;
	.reg .b32 	%f<42>;
	.reg .b64 	%rd<45>;
	// demoted variable
	.shared .align 4 .b8 _ZZ9kernel2_4PKfPfE10shared_mem[8192];
	ld.param.u64 	%rd3, [_Z9kernel2_4PKfPf_param_0];
	ld.param.u64 	%rd4, [_Z9kernel2_4PKfPf_param_1];
	cvta.to.global.u64 	%rd1, %rd3;
	cvta.to.global.u64 	%rd2, %rd4;
	mov.u32 	%r1, %tid.z;
	mov.u32 	%r2, %ntid.y;
	mov.u32 	%r3, %ntid.x;
	mul.lo.s32 	%r89, %r2, %r3;
	mov.u32 	%r4, %tid.y;
	mov.u32 	%r5, %tid.x;
	mad.lo.s32 	%r90, %r4, %r3, %r5;
	mad.lo.s32 	%r282, %r89, %r1, %r90;
	mov.u32 	%r7, %ntid.z;
	mul.lo.s32 	%r8, %r89, %r7;
	mov.u32 	%r91, %ctaid.x;
	shl.b32 	%r9, %r91, 4;
	mov.u32 	%r92, %ctaid.y;
	shl.b32 	%r10, %r92, 4;
	mov.u32 	%r93, %ctaid.z;
	shl.b32 	%r11, %r93, 3;
	setp.gt.u32 	%p1, %r282, 2047;
	@%p1 bra 	$L__BB3_12;
	add.s32 	%r94, %r1, %r7;
	mad.lo.s32 	%r95, %r2, %r94, %r4;
	mad.lo.s32 	%r96, %r3, %r95, %r5;
	max.u32 	%r97, %r96, 2048;
	setp.lt.u32 	%p2, %r96, 2048;
	selp.u32 	%r98, 1, 0, %p2;
	add.s32 	%r99, %r96, %r98;
	sub.s32 	%r100, %r97, %r99;
	div.u32 	%r101, %r100, %r8;
	add.s32 	%r12, %r101, %r98;
	and.b32  	%r102, %r12, 1;
	setp.eq.b32 	%p3, %r102, 1;
	mov.u32 	%r278, %r282;
	@%p3 bra 	$L__BB3_5;
	and.b32  	%r103, %r282, 15;
	shr.u32 	%r104, %r282, 4;
	and.b32  	%r105, %r104, 15;
	shr.u32 	%r106, %r282, 8;
	add.s32 	%r13, %r103, %r9;
	add.s32 	%r14, %r105, %r10;
	add.s32 	%r15, %r106, %r11;
	add.s32 	%r16, %r13, -1;
	add.s32 	%r17, %r14, -1;
	max.u32 	%r109, %r16, %r17;
	add.s32 	%r18, %r15, -1;
	max.u32 	%r110, %r109, %r18;
	setp.gt.u32 	%p4, %r110, 125;
	@%p4 bra 	$L__BB3_4;
	shl.b32 	%r111, %r18, 14;
	shl.b32 	%r112, %r14, 7;
	add.s32 	%r113, %r112, %r13;
	add.s32 	%r114, %r113, %r111;
	mul.wide.u32 	%rd5, %r114, 4;
	add.s64 	%rd6, %rd1, %rd5;
	ld.global.f32 	%f1, [%rd6];
	shl.b32 	%r115, %r15, 14;
	add.s32 	%r116, %r13, %r115;
	add.s32 	%r117, %r116, %r112;
	mul.wide.u32 	%rd7, %r117, 4;
	add.s64 	%rd8, %rd1, %rd7;
	ld.global.f32 	%f2, [%rd8+65536];
	add.f32 	%f3, %f1, %f2;
	shl.b32 	%r118, %r17, 7;
	add.s32 	%r119, %r116, %r118;
	mul.wide.u32 	%rd9, %r119, 4;
	add.s64 	%rd10, %rd1, %rd9;
	ld.global.f32 	%f4, [%rd10];
	add.f32 	%f5, %f3, %f4;
	ld.global.f32 	%f6, [%rd8+512];
	add.f32 	%f7, %f5, %f6;
	add.s32 	%r120, %r112, %r115;
	add.s32 	%r121, %r120, %r16;
	mul.wide.u32 	%rd11, %r121, 4;
	add.s64 	%rd12, %rd1, %rd11;
	ld.global.f32 	%f8, [%rd12];
	add.f32 	%f9, %f7, %f8;
	add.s32 	%r122, %r13, %r120;
	mul.wide.u32 	%rd13, %r122, 4;
	add.s64 	%rd14, %rd1, %rd13;
	ld.global.f32 	%f10, [%rd14+4];
	add.f32 	%f11, %f9, %f10;
	mul.f32 	%f12, %f11, 0f3F4CCCCD;
	shl.b32 	%r123, %r282, 2;
	mov.u32 	%r124, _ZZ9kernel2_4PKfPfE10shared_mem;
	add.s32 	%r125, %r124, %r123;
	st.shared.f32 	[%r125], %f12;
$L__BB3_4:
	add.s32 	%r278, %r282, %r8;
$L__BB3_5:
	setp.eq.s32 	%p5, %r12, 0;
	@%p5 bra 	$L__BB3_12;
	add.s32 	%r276, %r278, %r8;
	shl.b32 	%r22, %r276, 2;
	shl.b32 	%r23, %r278, 2;
	mov.u32 	%r277, _ZZ9kernel2_4PKfPfE10shared_mem;
$L__BB3_7:
	and.b32  	%r127, %r278, 15;
	shr.u32 	%r128, %r278, 4;
	and.b32  	%r129, %r128, 15;
	shr.u32 	%r130, %r278, 8;
	add.s32 	%r27, %r127, %r9;
	add.s32 	%r28, %r129, %r10;
	add.s32 	%r29, %r130, %r11;
	add.s32 	%r30, %r27, -1;
	add.s32 	%r31, %r28, -1;
	max.u32 	%r133, %r30, %r31;
	add.s32 	%r32, %r29, -1;
	max.u32 	%r134, %r133, %r32;
	setp.gt.u32 	%p6, %r134, 125;
	@%p6 bra 	$L__BB3_9;
	shl.b32 	%r135, %r32, 14;
	shl.b32 	%r136, %r28, 7;
	add.s32 	%r137, %r136, %r27;
	add.s32 	%r138, %r137, %r135;
	mul.wide.u32 	%rd15, %r138, 4;
	add.s64 	%rd16, %rd1, %rd15;
	ld.global.f32 	%f13, [%rd16];
	shl.b32 	%r139, %r29, 14;
	add.s32 	%r140, %r27, %r139;
	add.s32 	%r141, %r140, %r136;
	mul.wide.u32 	%rd17, %r141, 4;
	add.s64 	%rd18, %rd1, %rd17;
	ld.global.f32 	%f14, [%rd18+65536];
	add.f32 	%f15, %f13, %f14;
	shl.b32 	%r142, %r31, 7;
	add.s32 	%r143, %r140, %r142;
	mul.wide.u32 	%rd19, %r143, 4;
	add.s64 	%rd20, %rd1, %rd19;
	ld.global.f32 	%f16, [%rd20];
	add.f32 	%f17, %f15, %f16;
	ld.global.f32 	%f18, [%rd18+512];
	add.f32 	%f19, %f17, %f18;
	add.s32 	%r144, %r136, %r139;
	add.s32 	%r145, %r144, %r30;
	mul.wide.u32 	%rd21, %r145, 4;
	add.s64 	%rd22, %rd1, %rd21;
	ld.global.f32 	%f20, [%rd22];
	add.f32 	%f21, %f19, %f20;
	add.s32 	%r146, %r27, %r144;
	mul.wide.u32 	%rd23, %r146, 4;
	add.s64 	%rd24, %rd1, %rd23;
	ld.global.f32 	%f22, [%rd24+4];
	add.f32 	%f23, %f21, %f22;
	mul.f32 	%f24, %f23, 0f3F4CCCCD;
	add.s32 	%r147, %r277, %r23;
	st.shared.f32 	[%r147], %f24;
$L__BB3_9:
	and.b32  	%r148, %r276, 15;
	shr.u32 	%r149, %r276, 4;
	and.b32  	%r150, %r149, 15;
	shr.u32 	%r151, %r276, 8;
	add.s32 	%r33, %r148, %r9;
	add.s32 	%r34, %r150, %r10;
	add.s32 	%r35, %r151, %r11;
	add.s32 	%r36, %r33, -1;
	add.s32 	%r37, %r34, -1;
	max.u32 	%r154, %r36, %r37;
	add.s32 	%r38, %r35, -1;
	max.u32 	%r155, %r154, %r38;
	setp.gt.u32 	%p7, %r155, 125;
	@%p7 bra 	$L__BB3_11;
	shl.b32 	%r156, %r38, 14;
	shl.b32 	%r157, %r34, 7;
	add.s32 	%r158, %r157, %r33;
	add.s32 	%r159, %r158, %r156;
	mul.wide.u32 	%rd25, %r159, 4;
	add.s64 	%rd26, %rd1, %rd25;
	ld.global.f32 	%f25, [%rd26];
	shl.b32 	%r160, %r35, 14;
	add.s32 	%r161, %r33, %r160;
	add.s32 	%r162, %r161, %r157;
	mul.wide.u32 	%rd27, %r162, 4;
	add.s64 	%rd28, %rd1, %rd27;
	ld.global.f32 	%f26, [%rd28+65536];
	add.f32 	%f27, %f25, %f26;
	shl.b32 	%r163, %r37, 7;
	add.s32 	%r164, %r161, %r163;
	mul.wide.u32 	%rd29, %r164, 4;
	add.s64 	%rd30, %rd1, %rd29;
	ld.global.f32 	%f28, [%rd30];
	add.f32 	%f29, %f27, %f28;
	ld.global.f32 	%f30, [%rd28+512];
	add.f32 	%f31, %f29, %f30;
	add.s32 	%r165, %r157, %r160;
	add.s32 	%r166, %r165, %r36;
	mul.wide.u32 	%rd31, %r166, 4;
	add.s64 	%rd32, %rd1, %rd31;
	ld.global.f32 	%f32, [%rd32];
	add.f32 	%f33, %f31, %f32;
	add.s32 	%r167, %r33, %r165;
	mul.wide.u32 	%rd33, %r167, 4;
	add.s64 	%rd34, %rd1, %rd33;
	ld.global.f32 	%f34, [%rd34+4];
	add.f32 	%f35, %f33, %f34;
	mul.f32 	%f36, %f35, 0f3F4CCCCD;
	add.s32 	%r168, %r277, %r22;
	st.shared.f32 	[%r168], %f36;
$L__BB3_11:
	add.s32 	%r169, %r278, %r8;
	add.s32 	%r278, %r169, %r8;
	mul.lo.s32 	%r170, %r7, %r2;
	mul.lo.s32 	%r171, %r170, %r3;
	shl.b32 	%r172, %r171, 3;
	add.s32 	%r277, %r277, %r172;
	shl.b32 	%r173, %r171, 1;
	add.s32 	%r276, %r276, %r173;
	setp.lt.u32 	%p8, %r278, 2048;
	@%p8 bra 	$L__BB3_7;
$L__BB3_12:
	setp.gt.u32 	%p9, %r282, 2047;
	bar.sync 	0;
	@%p9 bra 	$L__BB3_29;
	add.s32 	%r174, %r1, %r7;
	mad.lo.s32 	%r175, %r2, %r174, %r4;
	mad.lo.s32 	%r176, %r3, %r175, %r5;
	max.u32 	%r177, %r176, 2048;
	setp.lt.u32 	%p10, %r176, 2048;
	selp.u32 	%r178, 1, 0, %p10;
	add.s32 	%r179, %r176, %r178;
	sub.s32 	%r180, %r177, %r179;
	div.u32 	%r181, %r180, %r8;
	add.s32 	%r42, %r181, %r178;
	and.b32  	%r182, %r42, 3;
	setp.eq.s32 	%p11, %r182, 3;
	@%p11 bra 	$L__BB3_18;
	shl.b32 	%r183, %r282, 2;
	mov.u32 	%r184, _ZZ9kernel2_4PKfPfE10shared_mem;
	add.s32 	%r280, %r184, %r183;
	mul.lo.s32 	%r185, %r7, %r2;
	mul.lo.s32 	%r186, %r185, %r3;
	shl.b32 	%r44, %r186, 2;
	add.s32 	%r187, %r42, 1;
	and.b32  	%r188, %r187, 3;
	neg.s32 	%r279, %r188;
$L__BB3_15:
	.pragma "nounroll";
	and.b32  	%r189, %r282, 15;
	shr.u32 	%r190, %r282, 4;
	and.b32  	%r191, %r190, 15;
	shr.u32 	%r192, %r282, 8;
	add.s32 	%r49, %r189, %r9;
	add.s32 	%r50, %r191, %r10;
	add.s32 	%r51, %r192, %r11;
	add.s32 	%r195, %r49, -1;
	add.s32 	%r196, %r50, -1;
	max.u32 	%r197, %r195, %r196;
	add.s32 	%r198, %r51, -1;
	max.u32 	%r199, %r197, %r198;
	setp.gt.u32 	%p12, %r199, 125;
	@%p12 bra 	$L__BB3_17;
	ld.shared.f32 	%f37, [%r280];
	shl.b32 	%r200, %r51, 14;
	shl.b32 	%r201, %r50, 7;
	add.s32 	%r202, %r200, %r49;
	add.s32 	%r203, %r202, %r201;
	mul.wide.u32 	%rd35, %r203, 4;
	add.s64 	%rd36, %rd2, %rd35;
	st.global.f32 	[%rd36], %f37;
$L__BB3_17:
	add.s32 	%r282, %r282, %r8;
	add.s32 	%r280, %r280, %r44;
	add.s32 	%r279, %r279, 1;
	setp.ne.s32 	%p13, %r279, 0;
	@%p13 bra 	$L__BB3_15;
$L__BB3_18:
	setp.lt.u32 	%p14, %r42, 3;
	@%p14 bra 	$L__BB3_29;
	mul.lo.s32 	%r204, %r7, %r2;
	mul.lo.s32 	%r205, %r204, %r3;
	shl.b32 	%r206, %r205, 1;
	add.s32 	%r286, %r282, %r206;
	shl.b32 	%r57, %r205, 2;
	shl.b32 	%r207, %r205, 3;
	mov.u32 	%r208, _ZZ9kernel2_4PKfPfE10shared_mem;
	add.s32 	%r58, %r208, %r207;
	shl.b32 	%r285, %r282, 2;
	shl.b32 	%r60, %r205, 4;
	mad.lo.s32 	%r284, %r205, 3, %r282;
	mad.lo.s32 	%r62, %r205, 12, %r208;
	add.s32 	%r63, %r208, %r57;
	add.s32 	%r283, %r282, %r8;
$L__BB3_20:
	and.b32  	%r209, %r282, 15;
	shr.u32 	%r210, %r282, 4;
	and.b32  	%r211, %r210, 15;
	shr.u32 	%r212, %r282, 8;
	add.s32 	%r70, %r209, %r9;
	add.s32 	%r71, %r211, %r10;
	add.s32 	%r72, %r212, %r11;
	add.s32 	%r215, %r70, -1;
	add.s32 	%r216, %r71, -1;
	max.u32 	%r217, %r215, %r216;
	add.s32 	%r218, %r72, -1;
	max.u32 	%r219, %r217, %r218;
	setp.gt.u32 	%p15, %r219, 125;
	@%p15 bra 	$L__BB3_22;
	add.s32 	%r221, %r208, %r285;
	ld.shared.f32 	%f38, [%r221];
	shl.b32 	%r222, %r72, 14;
	shl.b32 	%r223, %r71, 7;
	add.s32 	%r224, %r222, %r70;
	add.s32 	%r225, %r224, %r223;
	mul.wide.u32 	%rd37, %r225, 4;
	add.s64 	%rd38, %rd2, %rd37;
	st.global.f32 	[%rd38], %f38;
$L__BB3_22:
	and.b32  	%r226, %r283, 15;
	shr.u32 	%r227, %r283, 4;
	and.b32  	%r228, %r227, 15;
	shr.u32 	%r229, %r283, 8;
	add.s32 	%r73, %r226, %r9;
	add.s32 	%r74, %r228, %r10;
	add.s32 	%r75, %r229, %r11;
	add.s32 	%r232, %r73, -1;
	add.s32 	%r233, %r74, -1;
	max.u32 	%r234, %r232, %r233;
	add.s32 	%r235, %r75, -1;
	max.u32 	%r236, %r234, %r235;
	setp.gt.u32 	%p16, %r236, 125;
	@%p16 bra 	$L__BB3_24;
	add.s32 	%r237, %r63, %r285;
	ld.shared.f32 	%f39, [%r237];
	shl.b32 	%r238, %r75, 14;
	shl.b32 	%r239, %r74, 7;
	add.s32 	%r240, %r238, %r73;
	add.s32 	%r241, %r240, %r239;
	mul.wide.u32 	%rd39, %r241, 4;
	add.s64 	%rd40, %rd2, %rd39;
	st.global.f32 	[%rd40], %f39;
$L__BB3_24:
	add.s32 	%r76, %r282, %r8;
	and.b32  	%r242, %r286, 15;
	shr.u32 	%r243, %r286, 4;
	and.b32  	%r244, %r243, 15;
	shr.u32 	%r245, %r286, 8;
	add.s32 	%r77, %r242, %r9;
	add.s32 	%r78, %r244, %r10;
	add.s32 	%r79, %r245, %r11;
	add.s32 	%r248, %r77, -1;
	add.s32 	%r249, %r78, -1;
	max.u32 	%r250, %r248, %r249;
	add.s32 	%r251, %r79, -1;
	max.u32 	%r252, %r250, %r251;
	setp.gt.u32 	%p17, %r252, 125;
	@%p17 bra 	$L__BB3_26;
	add.s32 	%r253, %r58, %r285;
	ld.shared.f32 	%f40, [%r253];
	shl.b32 	%r254, %r79, 14;
	shl.b32 	%r255, %r78, 7;
	add.s32 	%r256, %r254, %r77;
	add.s32 	%r257, %r256, %r255;
	mul.wide.u32 	%rd41, %r257, 4;
	add.s64 	%rd42, %rd2, %rd41;
	st.global.f32 	[%rd42], %f40;
$L__BB3_26:
	add.s32 	%r80, %r76, %r8;
	and.b32  	%r258, %r284, 15;
	shr.u32 	%r259, %r284, 4;
	and.b32  	%r260, %r259, 15;
	shr.u32 	%r261, %r284, 8;
	add.s32 	%r81, %r258, %r9;
	add.s32 	%r82, %r260, %r10;
	add.s32 	%r83, %r261, %r11;
	add.s32 	%r264, %r81, -1;
	add.s32 	%r265, %r82, -1;
	max.u32 	%r266, %r264, %r265;
	add.s32 	%r267, %r83, -1;
	max.u32 	%r268, %r266, %r267;
	setp.gt.u32 	%p18, %r268, 125;
	@%p18 bra 	$L__BB3_28;
	add.s32 	%r269, %r62, %r285;
	ld.shared.f32 	%f41, [%r269];
	shl.b32 	%r270, %r83, 14;
	shl.b32 	%r271, %r82, 7;
	add.s32 	%r272, %r270, %r81;
	add.s32 	%r273, %r272, %r271;
	mul.wide.u32 	%rd43, %r273, 4;
	add.s64 	%rd44, %rd2, %rd43;
	st.global.f32 	[%rd44], %f41;
$L__BB3_28:
	add.s32 	%r274, %r80, %r8;
	add.s32 	%r282, %r274, %r8;
	add.s32 	%r286, %r286, %r57;
	add.s32 	%r285, %r285, %r60;
	add.s32 	%r284, %r284, %r57;
	add.s32 	%r283, %r283, %r57;
	setp.lt.u32 	%p19, %r282, 2048;
	@%p19 bra 	$L__BB3_20;
$L__BB3_29:
	ret;

}
	// .globl	_Z9kernel2_8PKfPf
.visible .entry _Z9kernel2_8PKfPf(
	.param .u64 .ptr .align 1 _Z9kernel2_8PKfPf_param_0,
	.param .u64 .ptr .align 1 _Z9kernel2_8PKfPf_param_1
)
{
	.reg .pred 	%p<20>;
	.reg .b32 	%r<288>;
	.reg .b32 	%f<42>;
	.reg .b64 	%rd<45>;
	// demoted variable
	.shared .align 4 .b8 _ZZ9kernel2_8PKfPfE10shared_mem[8192];
	ld.param.u64 	%rd3, [_Z9kernel2_8PKfPf_param_0];
	ld.param.u64 	%rd4, [_Z9kernel2_8PKfPf_param_1];
	cvta.to.global.u64 	%rd1, %rd3;
	cvta.to.global.u64 	%rd2, %rd4;
	mov.u32 	%r1, %tid.z;
	mov.u32 	%r2, %ntid.y;
	mov.u32 	%r3, %ntid.x;
	mul.lo.s32 	%r89, %r2, %r3;
	mov.u32 	%r4, %tid.y;
	mov.u32 	%r5, %tid.x;
	mad.lo.s32 	%r90, %r4, %r3, %r5;
	mad.lo.s32 	%r282, %r89, %r1, %r90;
	mov.u32 	%r7, %ntid.z;
	mul.lo.s32 	%r8, %r89, %r7;
	mov.u32 	%r91, %ctaid.x;
	shl.b32 	%r9, %r91, 4;
	mov.u32 	%r92, %ctaid.y;
	shl.b32 	%r10, %r92, 4;
	mov.u32 	%r93, %ctaid.z;
	shl.b32 	%r11, %r93, 3;
	setp.gt.u32 	%p1, %r282, 2047;
	@%p1 bra 	$L__BB4_12;
	add.s32 	%r94, %r1, %r7;
	mad.lo.s32 	%r95, %r2, %r94, %r4;
	mad.lo.s32 	%r96, %r3, %r95, %r5;
	max.u32 	%r97, %r96, 2048;
	setp.lt.u32 	%p2, %r96, 2048;
	selp.u32 	%r98, 1, 0, %p2;
	add.s32 	%r99, %r96, %r98;
	sub.s32 	%r100, %r97, %r99;
	div.u32 	%r101, %r100, %r8;
	add.s32 	%r12, %r101, %r98;
	and.b32  	%r102, %r12, 1;
	setp.eq.b32 	%p3, %r102, 1;
	mov.u32 	%r278, %r282;
	@%p3 bra 	$L__BB4_5;
	and.b32  	%r103, %r282, 15;
	shr.u32 	%r104, %r282, 4;
	and.b32  	%r105, %r104, 15;
	shr.u32 	%r106, %r282, 8;
	add.s32 	%r13, %r103, %r9;
	add.s32 	%r14, %r105, %r10;
	add.s32 	%r15, %r106, %r11;
	add.s32 	%r16, %r13, -1;
	add.s32 	%r17, %r14, -1;
	max.u32 	%r109, %r16, %r17;
	add.s32 	%r18, %r15, -1;
	max.u32 	%r110, %r109, %r18;
	setp.gt.u32 	%p4, %r110, 125;
	@%p4 bra 	$L__BB4_4;
	shl.b32 	%r111, %r18, 14;
	shl.b32 	%r112, %r14, 7;
	add.s32 	%r113, %r112, %r13;
	add.s32 	%r114, %r113, %r111;
	mul.wide.u32 	%rd5, %r114, 4;
	add.s64 	%rd6, %rd1, %rd5;
	ld.global.f32 	%f1, [%rd6];
	shl.b32 	%r115, %r15, 14;
	add.s32 	%r116, %r13, %r115;
	add.s32 	%r117, %r116, %r112;
	mul.wide.u32 	%rd7, %r117, 4;
	add.s64 	%rd8, %rd1, %rd7;
	ld.global.f32 	%f2, [%rd8+65536];
	add.f32 	%f3, %f1, %f2;
	shl.b32 	%r118, %r17, 7;
	add.s32 	%r119, %r116, %r118;
	mul.wide.u32 	%rd9, %r119, 4;
	add.s64 	%rd10, %rd1, %rd9;
	ld.global.f32 	%f4, [%rd10];
	add.f32 	%f5, %f3, %f4;
	ld.global.f32 	%f6, [%rd8+512];
	add.f32 	%f7, %f5, %f6;
	add.s32 	%r120, %r112, %r115;
	add.s32 	%r121, %r120, %r16;
	mul.wide.u32 	%rd11, %r121, 4;
	add.s64 	%rd12, %rd1, %rd11;
	ld.global.f32 	%f8, [%rd12];
	add.f32 	%f9, %f7, %f8;
	add.s32 	%r122, %r13, %r120;
	mul.wide.u32 	%rd13, %r122, 4;
	add.s64 	%rd14, %rd1, %rd13;
	ld.global.f32 	%f10, [%rd14+4];
	add.f32 	%f11, %f9, %f10;
	mul.f32 	%f12, %f11, 0f3F4CCCCD;
	shl.b32 	%r123, %r282, 2;
	mov.u32 	%r124, _ZZ9kernel2_8PKfPfE10shared_mem;
	add.s32 	%r125, %r124, %r123;
	st.shared.f32 	[%r125], %f12;
$L__BB4_4:
	add.s32 	%r278, %r282, %r8;
$L__BB4_5:
	setp.eq.s32 	%p5, %r12, 0;
	@%p5 bra 	$L__BB4_12;
	add.s32 	%r276, %r278, %r8;
	shl.b32 	%r22, %r276, 2;
	shl.b32 	%r23, %r278, 2;
	mov.u32 	%r277, _ZZ9kernel2_8PKfPfE10shared_mem;
$L__BB4_7:
	and.b32  	%r127, %r278, 15;
	shr.u32 	%r128, %r278, 4;
	and.b32  	%r129, %r128, 15;
	shr.u32 	%r130, %r278, 8;
	add.s32 	%r27, %r127, %r9;
	add.s32 	%r28, %r129, %r10;
	add.s32 	%r29, %r130, %r11;
	add.s32 	%r30, %r27, -1;
	add.s32 	%r31, %r28, -1;
	max.u32 	%r133, %r30, %r31;
	add.s32 	%r32, %r29, -1;
	max.u32 	%r134, %r133, %r32;
	setp.gt.u32 	%p6, %r134, 125;
	@%p6 bra 	$L__BB4_9;
	shl.b32 	%r135, %r32, 14;
	shl.b32 	%r136, %r28, 7;
	add.s32 	%r137, %r136, %r27;
	add.s32 	%r138, %r137, %r135;
	mul.wide.u32 	%rd15, %r138, 4;
	add.s64 	%rd16, %rd1, %rd15;
	ld.global.f32 	%f13, [%rd16];
	shl.b32 	%r139, %r29, 14;
	add.s32 	%r140, %r27, %r139;
	add.s32 	%r141, %r140, %r136;
	mul.wide.u32 	%rd17, %r141, 4;
	add.s64 	%rd18, %rd1, %rd17;
	ld.global.f32 	%f14, [%rd18+65536];
	add.f32 	%f15, %f13, %f14;
	shl.b32 	%r142, %r31, 7;
	add.s32 	%r143, %r140, %r142;
	mul.wide.u32 	%rd19, %r143, 4;
	add.s64 	%rd20, %rd1, %rd19;
	ld.global.f32 	%f16, [%rd20];
	add.f32 	%f17, %f15, %f16;
	ld.global.f32 	%f18, [%rd18+512];
	add.f32 	%f19, %f17, %f18;
	add.s32 	%r144, %r136, %r139;
	add.s32 	%r145, %r144, %r30;
	mul.wide.u32 	%rd21, %r145, 4;
	add.s64 	%rd22, %rd1, %rd21;
	ld.global.f32 	%f20, [%rd22];
	add.f32 	%f21, %f19, %f20;
	add.s32 	%r146, %r27, %r144;
	mul.wide.u32 	%rd23, %r146, 4;
	add.s64 	%rd24, %rd1, %rd23;
	ld.global.f32 	%f22, [%rd24+4];
	add.f32 	%f23, %f21, %f22;
	mul.f32 	%f24, %f23, 0f3F4CCCCD;
	add.s32 	%r147, %r277, %r23;
	st.shared.f32 	[%r147], %f24;
$L__BB4_9:
	and.b32  	%r148, %r276, 15;
	shr.u32 	%r149, %r276, 4;
	and.b32  	%r150, %r149, 15;
	shr.u32 	%r151, %r276, 8;
	add.s32 	%r33, %r148, %r9;
	add.s32 	%r34, %r150, %r10;
	add.s32 	%r35, %r151, %r11;
	add.s32 	%r36, %r33, -1;
	add.s32 	%r37, %r34, -1;
	max.u32 	%r154, %r36, %r37;
	add.s32 	%r38, %r35, -1;
	max.u32 	%r155, %r154, %r38;
	setp.gt.u32 	%p7, %r155, 125;
	@%p7 bra 	$L__BB4_11;
	shl.b32 	%r156, %r38, 14;
	shl.b32 	%r157, %r34, 7;
	add.s32 	%r158, %r157, %r33;
	add.s32 	%r159, %r158, %r156;
	mul.wide.u32 	%rd25, %r159, 4;
	add.s64 	%rd26, %rd1, %rd25;
	ld.global.f32 	%f25, [%rd26];
	shl.b32 	%r160, %r35, 14;
	add.s32 	%r161, %r33, %r160;
	add.s32 	%r162, %r161, %r157;
	mul.wide.u32 	%rd27, %r162, 4;
	add.s64 	%rd28, %rd1, %rd27;
	ld.global.f32 	%f26, [%rd28+65536];
	add.f32 	%f27, %f25, %f26;
	shl.b32 	%r163, %r37, 7;
	add.s32 	%r164, %r161, %r163;
	mul.wide.u32 	%rd29, %r164, 4;
	add.s64 	%rd30, %rd1, %rd29;
	ld.global.f32 	%f28, [%rd30];
	add.f32 	%f29, %f27, %f28;
	ld.global.f32 	%f30, [%rd28+512];
	add.f32 	%f31, %f29, %f30;
	add.s32 	%r165, %r157, %r160;
	add.s32 	%r166, %r165, %r36;
	mul.wide.u32 	%rd31, %r166, 4;
	add.s64 	%rd32, %rd1, %rd31;
	ld.global.f32 	%f32, [%rd32];
	add.f32 	%f33, %f31, %f32;
	add.s32 	%r167, %r33, %r165;
	mul.wide.u32 	%rd33, %r167, 4;
	add.s64 	%rd34, %rd1, %rd33;
	ld.global.f32 	%f34, [%rd34+4];
	add.f32 	%f35, %f33, %f34;
	mul.f32 	%f36, %f35, 0f3F4CCCCD;
	add.s32 	%r168, %r277, %r22;
	st.shared.f32 	[%r168], %f36;
$L__BB4_11:
	add.s32 	%r169, %r278, %r8;
	add.s32 	%r278, %r169, %r8;
	mul.lo.s32 	%r170, %r7, %r2;
	mul.lo.s32 	%r171, %r170, %r3;
	shl.b32 	%r172, %r171, 3;
	add.s32 	%r277, %r277, %r172;
	shl.b32 	%r173, %r171, 1;
	add.s32 	%r276, %r276, %r173;
	setp.lt.u32 	%p8, %r278, 2048;
	@%p8 bra 	$L__BB4_7;
$L__BB4_12:
	setp.gt.u32 	%p9, %r282, 2047;
	bar.sync 	0;
	@%p9 bra 	$L__BB4_29;
	add.s32 	%r174, %r1, %r7;
	mad.lo.s32 	%r175, %r2, %r174, %r4;
	mad.lo.s32 	%r176, %r3, %r175, %r5;
	max.u32 	%r177, %r176, 2048;
	setp.lt.u32 	%p10, %r176, 2048;
	selp.u32 	%r178, 1, 0, %p10;
	add.s32 	%r179, %r176, %r178;
	sub.s32 	%r180, %r177, %r179;
	div.u32 	%r181, %r180, %r8;
	add.s32 	%r42, %r181, %r178;
	and.b32  	%r182, %r42, 3;
	setp.eq.s32 	%p11, %r182, 3;
	@%p11 bra 	$L__BB4_18;
	shl.b32 	%r183, %r282, 2;
	mov.u32 	%r184, _ZZ9kernel2_8PKfPfE10shared_mem;
	add.s32 	%r280, %r184, %r183;
	mul.lo.s32 	%r185, %r7, %r2;
	mul.lo.s32 	%r186, %r185, %r3;
	shl.b32 	%r44, %r186, 2;
	add.s32 	%r187, %r42, 1;
	and.b32  	%r188, %r187, 3;
	neg.s32 	%r279, %r188;
$L__BB4_15:
	.pragma "nounroll";
	and.b32  	%r189, %r282, 15;
	shr.u32 	%r190, %r282, 4;
	and.b32  	%r191, %r190, 15;
	shr.u32 	%r192, %r282, 8;
	add.s32 	%r49, %r189, %r9;
	add.s32 	%r50, %r191, %r10;
	add.s32 	%r51, %r192, %r11;
	add.s32 	%r195, %r49, -1;
	add.s32 	%r196, %r50, -1;
	max.u32 	%r197, %r195, %r196;
	add.s32 	%r198, %r51, -1;
	max.u32 	%r199, %r197, %r198;
	setp.gt.u32 	%p12, %r199, 125;
	@%p12 bra 	$L__BB4_17;
	ld.shared.f32 	%f37, [%r280];
	shl.b32 	%r200, %r51, 14;
	shl.b32 	%r201, %r50, 7;
	add.s32 	%r202, %r200, %r49;
	add.s32 	%r203, %r202, %r201;
	mul.wide.u32 	%rd35, %r203, 4;
	add.s64 	%rd36, %rd2, %rd35;
	st.global.f32 	[%rd36], %f37;
$L__BB4_17:
	add.s32 	%r282, %r282, %r8;
	add.s32 	%r280, %r280, %r44;
	add.s32 	%r279, %r279, 1;
	setp.ne.s32 	%p13, %r279, 0;
	@%p13 bra 	$L__BB4_15;
$L__BB4_18:
	setp.lt.u32 	%p14, %r42, 3;
	@%p14 bra 	$L__BB4_29;
	mul.lo.s32 	%r204, %r7, %r2;
	mul.lo.s32 	%r205, %r204, %r3;
	shl.b32 	%r206, %r205, 1;
	add.s32 	%r286, %r282, %r206;
	shl.b32 	%r57, %r205, 2;
	shl.b32 	%r207, %r205, 3;
	mov.u32 	%r208, _ZZ9kernel2_8PKfPfE10shared_mem;
	add.s32 	%r58, %r208, %r207;
	shl.b32 	%r285, %r282, 2;
	shl.b32 	%r60, %r205, 4;
	mad.lo.s32 	%r284, %r205, 3, %r282;
	mad.lo.s32 	%r62, %r205, 12, %r208;
	add.s32 	%r63, %r208, %r57;
	add.s32 	%r283, %r282, %r8;
$L__BB4_20:
	and.b32  	%r209, %r282, 15;
	shr.u32 	%r210, %r282, 4;
	and.b32  	%r211, %r210, 15;
	shr.u32 	%r212, %r282, 8;
	add.s32 	%r70, %r209, %r9;
	add.s32 	%r71, %r211, %r10;
	add.s32 	%r72, %r212, %r11;
	add.s32 	%r215, %r70, -1;
	add.s32 	%r216, %r71, -1;
	max.u32 	%r217, %r215, %r216;
	add.s32 	%r218, %r72, -1;
	max.u32 	%r219, %r217, %r218;
	setp.gt.u32 	%p15, %r219, 125;
	@%p15 bra 	$L__BB4_22;
	add.s32 	%r221, %r208, %r285;
	ld.shared.f32 	%f38, [%r221];
	shl.b32 	%r222, %r72, 14;
	shl.b32 	%r223, %r71, 7;
	add.s32 	%r224, %r222, %r70;
	add.s32 	%r225, %r224, %r223;
	mul.wide.u32 	%rd37, %r225, 4;
	add.s64 	%rd38, %rd2, %rd37;
	st.global.f32 	[%rd38], %f38;
$L__BB4_22:
	and.b32  	%r226, %r283, 15;
	shr.u32 	%r227, %r283, 4;
	and.b32  	%r228, %r227, 15;
	shr.u32 	%r229, %r283, 8;
	add.s32 	%r73, %r226, %r9;
	add.s32 	%r74, %r228, %r10;
	add.s32 	%r75, %r229, %r11;
	add.s32 	%r232, %r73, -1;
	add.s32 	%r233, %r74, -1;
	max.u32 	%r234, %r232, %r233;
	add.s32 	%r235, %r75, -1;
	max.u32 	%r236, %r234, %r235;
	setp.gt.u32 	%p16, %r236, 125;
	@%p16 bra 	$L__BB4_24;
	add.s32 	%r237, %r63, %r285;
	ld.shared.f32 	%f39, [%r237];
	shl.b32 	%r238, %r75, 14;
	shl.b32 	%r239, %r74, 7;
	add.s32 	%r240, %r238, %r73;
	add.s32 	%r241, %r240, %r239;
	mul.wide.u32 	%rd39, %r241, 4;
	add.s64 	%rd40, %rd2, %rd39;
	st.global.f32 	[%rd40], %f39;
$L__BB4_24:
	add.s32 	%r76, %r282, %r8;
	and.b32  	%r242, %r286, 15;
	shr.u32 	%r243, %r286, 4;
	and.b32  	%r244, %r243, 15;
	shr.u32 	%r245, %r286, 8;
	add.s32 	%r77, %r242, %r9;
	add.s32 	%r78, %r244, %r10;
	add.s32 	%r79, %r245, %r11;
	add.s32 	%r248, %r77, -1;
	add.s32 	%r249, %r78, -1;
	max.u32 	%r250, %r248, %r249;
	add.s32 	%r251, %r79, -1;
	max.u32 	%r252, %r250, %r251;
	setp.gt.u32 	%p17, %r252, 125;
	@%p17 bra 	$L__BB4_26;
	add.s32 	%r253, %r58, %r285;
	ld.shared.f32 	%f40, [%r253];
	shl.b32 	%r254, %r79, 14;
	shl.b32 	%r255, %r78, 7;
	add.s32 	%r256, %r254, %r77;
	add.s32 	%r257, %r256, %r255;
	mul.wide.u32 	%rd41, %r257, 4;
	add.s64 	%rd42, %rd2, %rd41;
	st.global.f32 	[%rd42], %f40;
$L__BB4_26:
	add.s32 	%r80, %r76, %r8;
	and.b32  	%r258, %r284, 15;
	shr.u32 	%r259, %r284, 4;
	and.b32  	%r260, %r259, 15;
	shr.u32 	%r261, %r284, 8;
	add.s32 	%r81, %r258, %r9;
	add.s32 	%r82, %r260, %r10;
	add.s32 	%r83, %r261, %r11;
	add.s32 	%r264, %r81, -1;
	add.s32 	%r265, %r82, -1;
	max.u32 	%r266, %r264, %r265;
	add.s32 	%r267, %r83, -1;
	max.u32 	%r268, %r266, %r267;
	setp.gt.u32 	%p18, %r268, 125;
	@%p18 bra 	$L__BB4_28;
	add.s32 	%r269, %r62, %r285;
	ld.shared.f32 	%f41, [%r269];
	shl.b32 	%r270, %r83, 14;
	shl.b32 	%r271, %r82, 7;
	add.s32 	%r272, %r270, %r81;
	add.s32 	%r273, %r272, %r271;
	mul.wide.u32 	%rd43, %r273, 4;
	add.s64 	%rd44, %rd2, %rd43;
	st.global.f32 	[%rd44], %f41;
$L__BB4_28:
	add.s32 	%r274, %r80, %r8;
	add.s32 	%r282, %r274, %r8;
	add.s32 	%r286, %r286, %r57;
	add.s32 	%r285, %r285, %r60;
	add.s32 	%r284, %r284, %r57;
	add.s32 	%r283, %r283, %r57;
	setp.lt.u32 	%p19, %r282, 2048;
	@%p19 bra 	$L__BB4_20;
$L__BB4_29:
	ret;

}
	// .globl	_Z13kernel2_part3PKfPf
.visible .entry _Z13kernel2_part3PKfPf(
	.param .u64 .ptr .align 1 _Z13kernel2_part3PKfPf_param_0,
	.param .u64 .ptr .align 1 _Z13kernel2_part3PKfPf_param_1
)
{
	.reg .pred 	%p<6>;
	.reg .b32 	%r<82>;
	.reg .b32 	%f<25>;
	.reg .b64 	%rd<27>;

	ld.param.u64 	%rd3, [_Z13kernel2_part3PKfPf_param_0];
	ld.param.u64 	%rd4, [_Z13kernel2_part3PKfPf_param_1];
	cvta.to.global.u64 	%rd1, %rd4;
	cvta.to.global.u64 	%rd2, %rd3;
	mov.u32 	%r1, %tid.z;
	mov.u32 	%r2, %ntid.y;
	mov.u32 	%r3, %ntid.x;
	mul.lo.s32 	%r4, %r2, %r3;
	mov.u32 	%r5, %tid.y;
	mov.u32 	%r6, %tid.x;
	mad.lo.s32 	%r30, %r5, %r3, %r6;
	mad.lo.s32 	%r81, %r4, %r1, %r30;
	mov.u32 	%r31, %ctaid.x;
	shl.b32 	%r8, %r31, 4;
	mov.u32 	%r32, %ctaid.y;
	shl.b32 	%r9, %r32, 4;
	mov.u32 	%r33, %ctaid.z;
	shl.b32 	%r10, %r33, 3;
	setp.gt.u32 	%p1, %r81, 2047;
	@%p1 bra 	$L__BB5_8;
	mov.u32 	%r34, %ntid.z;
	mul.lo.s32 	%r11, %r4, %r34;
	add.s32 	%r35, %r1, %r34;
	mad.lo.s32 	%r36, %r2, %r35, %r5;
	mad.lo.s32 	%r80, %r3, %r36, %r6;
	mul.lo.s32 	%r37, %r34, %r2;
	mul.lo.s32 	%r38, %r37, %r3;
	shl.b32 	%r13, %r38, 1;
$L__BB5_2:
	and.b32  	%r39, %r81, 15;
	shr.u32 	%r40, %r81, 4;
	and.b32  	%r41, %r40, 15;
	shr.u32 	%r42, %r81, 8;
	add.s32 	%r16, %r39, %r8;
	add.s32 	%r17, %r41, %r9;
	add.s32 	%r18, %r42, %r10;
	add.s32 	%r19, %r16, -1;
	add.s32 	%r20, %r17, -1;
	max.u32 	%r45, %r19, %r20;
	add.s32 	%r21, %r18, -1;
	max.u32 	%r46, %r45, %r21;
	setp.gt.u32 	%p2, %r46, 125;
	@%p2 bra 	$L__BB5_4;
	shl.b32 	%r47, %r21, 14;
	shl.b32 	%r48, %r17, 7;
	add.s32 	%r49, %r48, %r16;
	add.s32 	%r50, %r49, %r47;
	mul.wide.u32 	%rd5, %r50, 4;
	add.s64 	%rd6, %rd2, %rd5;
	ld.global.f32 	%f1, [%rd6];
	shl.b32 	%r51, %r18, 14;
	add.s32 	%r52, %r16, %r51;
	add.s32 	%r53, %r52, %r48;
	mul.wide.u32 	%rd7, %r53, 4;
	add.s64 	%rd8, %rd2, %rd7;
	ld.global.f32 	%f2, [%rd8+65536];
	add.f32 	%f3, %f1, %f2;
	shl.b32 	%r54, %r20, 7;
	add.s32 	%r55, %r52, %r54;
	mul.wide.u32 	%rd9, %r55, 4;
	add.s64 	%rd10, %rd2, %rd9;
	ld.global.f32 	%f4, [%rd10];
	add.f32 	%f5, %f3, %f4;
	ld.global.f32 	%f6, [%rd8+512];
	add.f32 	%f7, %f5, %f6;
	add.s32 	%r56, %r48, %r51;
	add.s32 	%r57, %r56, %r19;
	mul.wide.u32 	%rd11, %r57, 4;
	add.s64 	%rd12, %rd2, %rd11;
	ld.global.f32 	%f8, [%rd12];
	add.f32 	%f9, %f7, %f8;
	add.s32 	%r58, %r16, %r56;
	mul.wide.u32 	%rd13, %r58, 4;
	add.s64 	%rd14, %rd2, %rd13;
	ld.global.f32 	%f10, [%rd14+4];
	add.f32 	%f11, %f9, %f10;
	mul.f32 	%f12, %f11, 0f3F4CCCCD;
	add.s64 	%rd15, %rd1, %rd13;
	st.global.f32 	[%rd15], %f12;
$L__BB5_4:
	setp.gt.u32 	%p3, %r80, 2047;
	@%p3 bra 	$L__BB5_7;
	and.b32  	%r59, %r80, 15;
	shr.u32 	%r60, %r80, 4;
	and.b32  	%r61, %r60, 15;
	shr.u32 	%r62, %r80, 8;
	add.s32 	%r22, %r59, %r8;
	add.s32 	%r23, %r61, %r9;
	add.s32 	%r24, %r62, %r10;
	add.s32 	%r25, %r22, -1;
	add.s32 	%r26, %r23, -1;
	max.u32 	%r65, %r25, %r26;
	add.s32 	%r27, %r24, -1;
	max.u32 	%r66, %r65, %r27;
	setp.gt.u32 	%p4, %r66, 125;
	@%p4 bra 	$L__BB5_7;
	shl.b32 	%r67, %r27, 14;
	shl.b32 	%r68, %r23, 7;
	add.s32 	%r69, %r68, %r22;
	add.s32 	%r70, %r69, %r67;
	mul.wide.u32 	%rd16, %r70, 4;
	add.s64 	%rd17, %rd2, %rd16;
	ld.global.f32 	%f13, [%rd17];
	shl.b32 	%r71, %r24, 14;
	add.s32 	%r72, %r22, %r71;
	add.s32 	%r73, %r72, %r68;
	mul.wide.u32 	%rd18, %r73, 4;
	add.s64 	%rd19, %rd2, %rd18;
	ld.global.f32 	%f14, [%rd19+65536];
	add.f32 	%f15, %f13, %f14;
	shl.b32 	%r74, %r26, 7;
	add.s32 	%r75, %r72, %r74;
	mul.wide.u32 	%rd20, %r75, 4;
	add.s64 	%rd21, %rd2, %rd20;
	ld.global.f32 	%f16, [%rd21];
	add.f32 	%f17, %f15, %f16;
	ld.global.f32 	%f18, [%rd19+512];
	add.f32 	%f19, %f17, %f18;
	add.s32 	%r76, %r68, %r71;
	add.s32 	%r77, %r76, %r25;
	mul.wide.u32 	%rd22, %r77, 4;
	add.s64 	%rd23, %rd2, %rd22;
	ld.global.f32 	%f20, [%rd23];
	add.f32 	%f21, %f19, %f20;
	add.s32 	%r78, %r22, %r76;
	mul.wide.u32 	%rd24, %r78, 4;
	add.s64 	%rd25, %rd2, %rd24;
	ld.global.f32 	%f22, [%rd25+4];
	add.f32 	%f23, %f21, %f22;
	mul.f32 	%f24, %f23, 0f3F4CCCCD;
	add.s64 	%rd26, %rd1, %rd24;
	st.global.f32 	[%rd26], %f24;
$L__BB5_7:
	add.s32 	%r79, %r81, %r11;
	add.s32 	%r81, %r79, %r11;
	add.s32 	%r80, %r80, %r13;
	setp.lt.u32 	%p5, %r81, 2048;
	@%p5 bra 	$L__BB5_2;
$L__BB5_8:
	ret;

}


// ===== COMPILED SASS (sm_100) =====

	.target	sm_100

	.elftype	@"ET_EXEC"


//--------------------- .note.nv.tkinfo           --------------------------
	.section	.note.nv.tkinfo,"",@"SHT_NOTE"
	.sectionflags	@"SHF_NOTE_NV_TKINFO"
	.tkinfo
        /*0018*/ 	.word	0x00000002
        /*0030*/ 	.string	""
        /*0030*/ 	.string	"ptxas"
        /*0030*/ 	.string	"Cuda compilation tools, release 13.0, V13.0.88"
        /*0030*/ 	.string	"Build cuda_13.0.r13.0/compiler.36424714_0"
        /*0030*/ 	.string	"-arch sm_100 -m 64 "



//--------------------- .note.nv.cuinfo           --------------------------
	.section	.note.nv.cuinfo,"",@"SHT_NOTE"
	.sectionflags	@"SHF_NOTE_NV_CUINFO"
        /*0018*/ 	.short	0x0002
        /*001a*/ 	.short	0x0064
        /*001c*/ 	.short	0x0082
	.zero		2


//--------------------- .nv.info                  --------------------------
	.section	.nv.info,"",@"SHT_CUDA_INFO"
	.align	4


	//----- nvinfo : EIATTR_REGCOUNT
	.align		4
        /*0000*/ 	.byte	0x04, 0x2f
        /*0002*/ 	.short	(.L_1 - .L_0)
	.align		4
.L_0:
        /*0004*/ 	.word	index@(_Z7kernel1PKfPf)
        /*0008*/ 	.word	0x00000012


	//----- nvinfo : EIATTR_FRAME_SIZE
	.align		4
.L_1:
        /*000c*/ 	.byte	0x04, 0x11
        /*000e*/ 	.short	(.L_3 - .L_2)
	.align		4
.L_2:
        /*0010*/ 	.word	index@(_Z7kernel1PKfPf)
        /*0014*/ 	.word	0x00000000


	//----- nvinfo : EIATTR_REGCOUNT
	.align		4
.L_3:
        /*0018*/ 	.byte	0x04, 0x2f
        /*001a*/ 	.short	(.L_5 - .L_4)
	.align		4
.L_4:
        /*001c*/ 	.word	index@(_Z9kernel2_1PKfPf)
        /*0020*/ 	.word	0x00000020


	//----- nvinfo : EIATTR_FRAME_SIZE
	.align		4
.L_5:
        /*0024*/ 	.byte	0x04, 0x11
        /*0026*/ 	.short	(.L_7 - .L_6)
	.align		4
.L_6:
        /*0028*/ 	.word	index@(_Z9kernel2_1PKfPf)
        /*002c*/ 	.word	0x00000000


	//----- nvinfo : EIATTR_REGCOUNT
	.align		4
.L_7:
        /*0030*/ 	.byte	0x04, 0x2f
        /*0032*/ 	.short	(.L_9 - .L_8)
	.align		4
.L_8:
        /*0034*/ 	.word	index@(_Z9kernel2_2PKfPf)
        /*0038*/ 	.word	0x00000020


	//----- nvinfo : EIATTR_FRAME_SIZE
	.align		4
.L_9:
        /*003c*/ 	.byte	0x04, 0x11
        /*003e*/ 	.short	(.L_11 - .L_10)
	.align		4
.L_10:
        /*0040*/ 	.word	index@(_Z9kernel2_2PKfPf)
        /*0044*/ 	.word	0x00000000


	//----- nvinfo : EIATTR_REGCOUNT
	.align		4
.L_11:
        /*0048*/ 	.byte	0x04, 0x2f
        /*004a*/ 	.short	(.L_13 - .L_12)
	.align		4
.L_12:
        /*004c*/ 	.word	index@(_Z9kernel2_4PKfPf)
        /*0050*/ 	.word	0x00000020


	//----- nvinfo : EIATTR_FRAME_SIZE
	.align		4
.L_13:
        /*0054*/ 	.byte	0x04, 0x11
        /*0056*/ 	.short	(.L_15 - .L_14)
	.align		4
.L_14:
        /*0058*/ 	.word	index@(_Z9kernel2_4PKfPf)
        /*005c*/ 	.word	0x00000000


	//----- nvinfo : EIATTR_REGCOUNT
	.align		4
.L_15:
        /*0060*/ 	.byte	0x04, 0x2f
        /*0062*/ 	.short	(.L_17 - .L_16)
	.align		4
.L_16:
        /*0064*/ 	.word	index@(_Z9kernel2_8PKfPf)
        /*0068*/ 	.word	0x00000020


	//----- nvinfo : EIATTR_FRAME_SIZE
	.align		4
.L_17:
        /*006c*/ 	.byte	0x04, 0x11
        /*006e*/ 	.short	(.L_19 - .L_18)
	.align		4
.L_18:
        /*0070*/ 	.word	index@(_Z9kernel2_8PKfPf)
        /*0074*/ 	.word	0x00000000


	//----- nvinfo : EIATTR_REGCOUNT
	.align		4
.L_19:
        /*0078*/ 	.byte	0x04, 0x2f
        /*007a*/ 	.short	(.L_21 - .L_20)
	.align		4
.L_20:
        /*007c*/ 	.word	index@(_Z13kernel2_part3PKfPf)
        /*0080*/ 	.word	0x0000001c


	//----- nvinfo : EIATTR_FRAME_SIZE
	.align		4
.L_21:
        /*0084*/ 	.byte	0x04, 0x11
        /*0086*/ 	.short	(.L_23 - .L_22)
	.align		4
.L_22:
        /*0088*/ 	.word	index@(_Z13kernel2_part3PKfPf)
        /*008c*/ 	.word	0x00000000


	//----- nvinfo : EIATTR_MIN_STACK_SIZE
	.align		4
.L_23:
        /*0090*/ 	.byte	0x04, 0x12
        /*0092*/ 	.short	(.L_25 - .L_24)
	.align		4
.L_24:
        /*0094*/ 	.word	index@(_Z13kernel2_part3PKfPf)
        /*0098*/ 	.word	0x00000000


	//----- nvinfo : EIATTR_MIN_STACK_SIZE
	.align		4
.L_25:
        /*009c*/ 	.byte	0x04, 0x12
        /*009e*/ 	.short	(.L_27 - .L_26)
	.align		4
.L_26:
        /*00a0*/ 	.word	index@(_Z9kernel2_8PKfPf)
        /*00a4*/ 	.word	0x00000000


	//----- nvinfo : EIATTR_MIN_STACK_SIZE
	.align		4
.L_27:
        /*00a8*/ 	.byte	0x04, 0x12
        /*00aa*/ 	.short	(.L_29 - .L_28)
	.align		4
.L_28:
        /*00ac*/ 	.word	index@(_Z9kernel2_4PKfPf)
        /*00b0*/ 	.word	0x00000000


	//----- nvinfo : EIATTR_MIN_STACK_SIZE
	.align		4
.L_29:
        /*00b4*/ 	.byte	0x04, 0x12
        /*00b6*/ 	.short	(.L_31 - .L_30)
	.align		4
.L_30:
        /*00b8*/ 	.word	index@(_Z9kernel2_2PKfPf)
        /*00bc*/ 	.word	0x00000000


	//----- nvinfo : EIATTR_MIN_STACK_SIZE
	.align		4
.L_31:
        /*00c0*/ 	.byte	0x04, 0x12
        /*00c2*/ 	.short	(.L_33 - .L_32)
	.align		4
.L_32:
        /*00c4*/ 	.word	index@(_Z9kernel2_1PKfPf)
        /*00c8*/ 	.word	0x00000000


	//----- nvinfo : EIATTR_MIN_STACK_SIZE
	.align		4
.L_33:
        /*00cc*/ 	.byte	0x04, 0x12
        /*00ce*/ 	.short	(.L_35 - .L_34)
	.align		4
.L_34:
        /*00d0*/ 	.word	index@(_Z7kernel1PKfPf)
        /*00d4*/ 	.word	0x00000000
.L_35:


//--------------------- .nv.compat                --------------------------
	.section	.nv.compat,"",@"SHT_CUDA_COMPAT_INFO"
	.align	4
        /*0000*/ 	.byte	0x02, 0x09, 0x00, 0x00, 0x02, 0x02, 0x01, 0x00, 0x02, 0x05, 0x05, 0x00, 0x03, 0x07, 0x01, 0x01
        /*0010*/ 	.byte	0x02, 0x03, 0x00, 0x00, 0x02, 0x06, 0x01, 0x00, 0x04, 0x0b, 0x08, 0x00, 0x09, 0x00, 0x00, 0x00
        /*0020*/ 	.byte	0x00, 0x00, 0x00, 0x00


//--------------------- .nv.info._Z13kernel2_part3PKfPf --------------------------
	.section	.nv.info._Z13kernel2_part3PKfPf,"",@"SHT_CUDA_INFO"
	.sectionflags	@""
	.align	4


	//----- nvinfo : EIATTR_CUDA_API_VERSION
	.align		4
        /*0000*/ 	.byte	0x04, 0x37
        /*0002*/ 	.short	(.L_37 - .L_36)
.L_36:
        /*0004*/ 	.word	0x00000082


	//----- nvinfo : EIATTR_KPARAM_INFO
	.align		4
.L_37:
        /*0008*/ 	.byte	0x04, 0x17
        /*000a*/ 	.short	(.L_39 - .L_38)
.L_38:
        /*000c*/ 	.word	0x00000000
        /*0010*/ 	.short	0x0001
        /*0012*/ 	.short	0x0008
        /*0014*/ 	.byte	0x00, 0xf5, 0x21, 0x00


	//----- nvinfo : EIATTR_KPARAM_INFO
	.align		4
.L_39:
        /*0018*/ 	.byte	0x04, 0x17
        /*001a*/ 	.short	(.L_41 - .L_40)
.L_40:
        /*001c*/ 	.word	0x00000000
        /*0020*/ 	.short	0x0000
        /*0022*/ 	.short	0x0000
        /*0024*/ 	.byte	0x00, 0xf5, 0x21, 0x00


	//----- nvinfo : EIATTR_SPARSE_MMA_MASK
	.align		4
.L_41:
        /*0028*/ 	.byte	0x03, 0x50
        /*002a*/ 	.short	0x0000


	//----- nvinfo : EIATTR_MAXREG_COUNT
	.align		4
        /*002c*/ 	.byte	0x03, 0x1b
        /*002e*/ 	.short	0x00ff


	//----- nvinfo : EIATTR_MERCURY_ISA_VERSION
	.align		4
        /*0030*/ 	.byte	0x03, 0x5f
        /*0032*/ 	.short	0x0101


	//----- nvinfo : EIATTR_VRC_CTA_INIT_COUNT
	.align		4
        /*0034*/ 	.byte	0x02, 0x4a
	.zero		1
	.zero		1


	//----- nvinfo : EIATTR_EXIT_INSTR_OFFSETS
	.align		4
        /*0038*/ 	.byte	0x04, 0x1c
        /*003a*/ 	.short	(.L_43 - .L_42)


	//   ....[0]....
.L_42:
        /*003c*/ 	.word	0x000000a0


	//   ....[1]....
        /*0040*/ 	.word	0x00000730


	//----- nvinfo : EIATTR_CRS_STACK_SIZE
	.align		4
.L_43:
        /*0044*/ 	.byte	0x04, 0x1e
        /*0046*/ 	.short	(.L_45 - .L_44)
.L_44:
        /*0048*/ 	.word	0x00000000


	//----- nvinfo : EIATTR_CBANK_PARAM_SIZE
	.align		4
.L_45:
        /*004c*/ 	.byte	0x03, 0x19
        /*004e*/ 	.short	0x0010


	//----- nvinfo : EIATTR_PARAM_CBANK
	.align		4
        /*0050*/ 	.byte	0x04, 0x0a
        /*0052*/ 	.short	(.L_47 - .L_46)
	.align		4
.L_46:
        /*0054*/ 	.word	index@(.nv.constant0._Z13kernel2_part3PKfPf)
        /*0058*/ 	.short	0x0380
        /*005a*/ 	.short	0x0010


	//----- nvinfo : EIATTR_SW_WAR
	.align		4
.L_47:
        /*005c*/ 	.byte	0x04, 0x36
        /*005e*/ 	.short	(.L_49 - .L_48)
.L_48:
        /*0060*/ 	.word	0x00000008
.L_49:


//--------------------- .nv.info._Z9kernel2_8PKfPf --------------------------
	.section	.nv.info._Z9kernel2_8PKfPf,"",@"SHT_CUDA_INFO"
	.sectionflags	@""
	.align	4


	//----- nvinfo : EIATTR_CUDA_API_VERSION
	.align		4
        /*0000*/ 	.byte	0x04, 0x37
        /*0002*/ 	.short	(.L_51 - .L_50)
.L_50:
        /*0004*/ 	.word	0x00000082


	//----- nvinfo : EIATTR_KPARAM_INFO
	.align		4
.L_51:
        /*0008*/ 	.byte	0x04, 0x17
        /*000a*/ 	.short	(.L_53 - .L_52)
.L_52:
        /*000c*/ 	.word	0x00000000
        /*0010*/ 	.short	0x0001
        /*0012*/ 	.short	0x0008
        /*0014*/ 	.byte	0x00, 0xf5, 0x21, 0x00


	//----- nvinfo : EIATTR_KPARAM_INFO
	.align		4
.L_53:
        /*0018*/ 	.byte	0x04, 0x17
        /*001a*/ 	.short	(.L_55 - .L_54)
.L_54:
        /*001c*/ 	.word	0x00000000
        /*0020*/ 	.short	0x0000
        /*0022*/ 	.short	0x0000
        /*0024*/ 	.byte	0x00, 0xf5, 0x21, 0x00


	//----- nvinfo : EIATTR_SPARSE_MMA_MASK
	.align		4
.L_55:
        /*0028*/ 	.byte	0x03, 0x50
        /*002a*/ 	.short	0x0000


	//----- nvinfo : EIATTR_MAXREG_COUNT
	.align		4
        /*002c*/ 	.byte	0x03, 0x1b
        /*002e*/ 	.short	0x00ff


	//----- nvinfo : EIATTR_NUM_BARRIERS
	.align		4
        /*0030*/ 	.byte	0x02, 0x4c
        /*0032*/ 	.byte	0x01
	.zero		1


	//----- nvinfo : EIATTR_MERCURY_ISA_VERSION
	.align		4
        /*0034*/ 	.byte	0x03, 0x5f
        /*0036*/ 	.short	0x0101


	//----- nvinfo : EIATTR_VRC_CTA_INIT_COUNT
	.align		4
        /*0038*/ 	.byte	0x02, 0x4a
	.zero		1
	.zero		1


	//----- nvinfo : EIATTR_EXIT_INSTR_OFFSETS
	.align		4
        /*003c*/ 	.byte	0x04, 0x1c
        /*003e*/ 	.short	(.L_57 - .L_56)


	//   ....[0]....
.L_56:
        /*0040*/ 	.word	0x00000cc0


	//   ....[1]....
        /*0044*/ 	.word	0x000010c0


	//   ....[2]....
        /*0048*/ 	.word	0x00001630


	//----- nvinfo : EIATTR_CRS_STACK_SIZE
	.align		4
.L_57:
        /*004c*/ 	.byte	0x04, 0x1e
        /*004e*/ 	.short	(.L_59 - .L_58)
.L_58:
        /*0050*/ 	.word	0x00000000


	//----- nvinfo : EIATTR_CBANK_PARAM_SIZE
	.align		4
.L_59:
        /*0054*/ 	.byte	0x03, 0x19
        /*0056*/ 	.short	0x0010


	//----- nvinfo : EIATTR_PARAM_CBANK
	.align		4
        /*0058*/ 	.byte	0x04, 0x0a
        /*005a*/ 	.short	(.L_61 - .L_60)
	.align		4
.L_60:
        /*005c*/ 	.word	index@(.nv.constant0._Z9kernel2_8PKfPf)
        /*0060*/ 	.short	0x0380
        /*0062*/ 	.short	0x0010


	//----- nvinfo : EIATTR_SW_WAR
	.align		4
.L_61:
        /*0064*/ 	.byte	0x04, 0x36
        /*0066*/ 	.short	(.L_63 - .L_62)
.L_62:
        /*0068*/ 	.word	0x00000008
.L_63:


//--------------------- .nv.info._Z9kernel2_4PKfPf --------------------------
	.section	.nv.info._Z9kernel2_4PKfPf,"",@"SHT_CUDA_INFO"
	.sectionflags	@""
	.align	4


	//----- nvinfo : EIATTR_CUDA_API_VERSION
	.align		4
        /*0000*/ 	.byte	0x04, 0x37
        /*0002*/ 	.short	(.L_65 - .L_64)
.L_64:
        /*0004*/ 	.word	0x00000082


	//----- nvinfo : EIATTR_KPARAM_INFO
	.align		4
.L_65:
        /*0008*/ 	.byte	0x04, 0x17
        /*000a*/ 	.short	(.L_67 - .L_66)
.L_66:
        /*000c*/ 	.word	0x00000000
        /*0010*/ 	.short	0x0001
        /*0012*/ 	.short	0x0008
        /*0014*/ 	.byte	0x00, 0xf5, 0x21, 0x00


	//----- nvinfo : EIATTR_KPARAM_INFO
	.align		4
.L_67:
        /*0018*/ 	.byte	0x04, 0x17
        /*001a*/ 	.short	(.L_69 - .L_68)
.L_68:
        /*001c*/ 	.word	0x00000000
        /*0020*/ 	.short	0x0000
        /*0022*/ 	.short	0x0000
        /*0024*/ 	.byte	0x00, 0xf5, 0x21, 0x00


	//----- nvinfo : EIATTR_SPARSE_MMA_MASK
	.align		4
.L_69:
        /*0028*/ 	.byte	0x03, 0x50
        /*002a*/ 	.short	0x0000


	//----- nvinfo : EIATTR_MAXREG_COUNT
	.align		4
        /*002c*/ 	.byte	0x03, 0x1b
        /*002e*/ 	.short	0x00ff


	//----- nvinfo : EIATTR_NUM_BARRIERS
	.align		4
        /*0030*/ 	.byte	0x02, 0x4c
        /*0032*/ 	.byte	0x01
	.zero		1


	//----- nvinfo : EIATTR_MERCURY_ISA_VERSION
	.align		4
        /*0034*/ 	.byte	0x03, 0x5f
        /*0036*/ 	.short	0x0101


	//----- nvinfo : EIATTR_VRC_CTA_INIT_COUNT
	.align		4
        /*0038*/ 	.byte	0x02, 0x4a
	.zero		1
	.zero		1


	//----- nvinfo : EIATTR_EXIT_INSTR_OFFSETS
	.align		4
        /*003c*/ 	.byte	0x04, 0x1c
        /*003e*/ 	.short	(.L_71 - .L_70)


	//   ....[0]....
.L_70:
        /*0040*/ 	.word	0x00000cc0


	//   ....[1]....
        /*0044*/ 	.word	0x000010c0


	//   ....[2]....
        /*0048*/ 	.word	0x00001630


	//----- nvinfo : EIATTR_CRS_STACK_SIZE
	.align		4
.L_71:
        /*004c*/ 	.byte	0x04, 0x1e
        /*004e*/ 	.short	(.L_73 - .L_72)
.L_72:
        /*0050*/ 	.word	0x00000000


	//----- nvinfo : EIATTR_CBANK_PARAM_SIZE
	.align		4
.L_73:
        /*0054*/ 	.byte	0x03, 0x19
        /*0056*/ 	.short	0x0010


	//----- nvinfo : EIATTR_PARAM_CBANK
	.align		4
        /*0058*/ 	.byte	0x04, 0x0a
        /*005a*/ 	.short	(.L_75 - .L_74)
	.align		4
.L_74:
        /*005c*/ 	.word	index@(.nv.constant0._Z9kernel2_4PKfPf)
        /*0060*/ 	.short	0x0380
        /*0062*/ 	.short	0x0010


	//----- nvinfo : EIATTR_SW_WAR
	.align		4
.L_75:
        /*0064*/ 	.byte	0x04, 0x36
        /*0066*/ 	.short	(.L_77 - .L_76)
.L_76:
        /*0068*/ 	.word	0x00000008
.L_77:


//--------------------- .nv.info._Z9kernel2_2PKfPf --------------------------
	.section	.nv.info._Z9kernel2_2PKfPf,"",@"SHT_CUDA_INFO"
	.sectionflags	@""
	.align	4


	//----- nvinfo : EIATTR_CUDA_API_VERSION
	.align		4
        /*0000*/ 	.byte	0x04, 0x37
        /*0002*/ 	.short	(.L_79 - .L_78)
.L_78:
        /*0004*/ 	.word	0x00000082


	//----- nvinfo : EIATTR_KPARAM_INFO
	.align		4
.L_79:
        /*0008*/ 	.byte	0x04, 0x17
        /*000a*/ 	.short	(.L_81 - .L_80)
.L_80:
        /*000c*/ 	.word	0x00000000
        /*0010*/ 	.short	0x0001
        /*0012*/ 	.short	0x0008
        /*0014*/ 	.byte	0x00, 0xf5, 0x21, 0x00


	//----- nvinfo : EIATTR_KPARAM_INFO
	.align		4
.L_81:
        /*0018*/ 	.byte	0x04, 0x17
        /*001a*/ 	.short	(.L_83 - .L_82)
.L_82:
        /*001c*/ 	.word	0x00000000
        /*0020*/ 	.short	0x0000
        /*0022*/ 	.short	0x0000
        /*0024*/ 	.byte	0x00, 0xf5, 0x21, 0x00


	//----- nvinfo : EIATTR_SPARSE_MMA_MASK
	.align		4
.L_83:
        /*0028*/ 	.byte	0x03, 0x50
        /*002a*/ 	.short	0x0000


	//----- nvinfo : EIATTR_MAXREG_COUNT
	.align		4
        /*002c*/ 	.byte	0x03, 0x1b
        /*002e*/ 	.short	0x00ff


	//----- nvinfo : EIATTR_NUM_BARRIERS
	.align		4
        /*0030*/ 	.byte	0x02, 0x4c
        /*0032*/ 	.byte	0x01
	.zero		1


	//----- nvinfo : EIATTR_MERCURY_ISA_VERSION
	.align		4
        /*0034*/ 	.byte	0x03, 0x5f
        /*0036*/ 	.short	0x0101


	//----- nvinfo : EIATTR_VRC_CTA_INIT_COUNT
	.align		4
        /*0038*/ 	.byte	0x02, 0x4a
	.zero		1
	.zero		1


	//----- nvinfo : EIATTR_EXIT_INSTR_OFFSETS
	.align		4
        /*003c*/ 	.byte	0x04, 0x1c
        /*003e*/ 	.short	(.L_85 - .L_84)


	//   ....[0]....
.L_84:
        /*0040*/ 	.word	0x00000cc0


	//   ....[1]....
        /*0044*/ 	.word	0x000010c0


	//   ....[2]....
        /*0048*/ 	.word	0x00001630


	//----- nvinfo : EIATTR_CRS_STACK_SIZE
	.align		4
.L_85:
        /*004c*/ 	.byte	0x04, 0x1e
        /*004e*/ 	.short	(.L_87 - .L_86)
.L_86:
        /*0050*/ 	.word	0x00000000


	//----- nvinfo : EIATTR_CBANK_PARAM_SIZE
	.align		4
.L_87:
        /*0054*/ 	.byte	0x03, 0x19
        /*0056*/ 	.short	0x0010


	//----- nvinfo : EIATTR_PARAM_CBANK
	.align		4
        /*0058*/ 	.byte	0x04, 0x0a
        /*005a*/ 	.short	(.L_89 - .L_88)
	.align		4
.L_88:
        /*005c*/ 	.word	index@(.nv.constant0._Z9kernel2_2PKfPf)
        /*0060*/ 	.short	0x0380
        /*0062*/ 	.short	0x0010


	//----- nvinfo : EIATTR_SW_WAR
	.align		4
.L_89:
        /*0064*/ 	.byte	0x04, 0x36
        /*0066*/ 	.short	(.L_91 - .L_90)
.L_90:
        /*0068*/ 	.word	0x00000008
.L_91:


//--------------------- .nv.info._Z9kernel2_1PKfPf --------------------------
	.section	.nv.info._Z9kernel2_1PKfPf,"",@"SHT_CUDA_INFO"
	.sectionflags	@""
	.align	4


	//----- nvinfo : EIATTR_CUDA_API_VERSION
	.align		4
        /*0000*/ 	.byte	0x04, 0x37
        /*0002*/ 	.short	(.L_93 - .L_92)
.L_92:
        /*0004*/ 	.word	0x00000082


	//----- nvinfo : EIATTR_KPARAM_INFO
	.align		4
.L_93:
        /*0008*/ 	.byte	0x04, 0x17
        /*000a*/ 	.short	(.L_95 - .L_94)
.L_94:
        /*000c*/ 	.word	0x00000000
        /*0010*/ 	.short	0x0001
        /*0012*/ 	.short	0x0008
        /*0014*/ 	.byte	0x00, 0xf5, 0x21, 0x00


	//----- nvinfo : EIATTR_KPARAM_INFO
	.align		4
.L_95:
        /*0018*/ 	.byte	0x04, 0x17
        /*001a*/ 	.short	(.L_97 - .L_96)
.L_96:
        /*001c*/ 	.word	0x00000000
        /*0020*/ 	.short	0x0000
        /*0022*/ 	.short	0x0000
        /*0024*/ 	.byte	0x00, 0xf5, 0x21, 0x00


	//----- nvinfo : EIATTR_SPARSE_MMA_MASK
	.align		4
.L_97:
        /*0028*/ 	.byte	0x03, 0x50
        /*002a*/ 	.short	0x0000


	//----- nvinfo : EIATTR_MAXREG_COUNT
	.align		4
        /*002c*/ 	.byte	0x03, 0x1b
        /*002e*/ 	.short	0x00ff


	//----- nvinfo : EIATTR_NUM_BARRIERS
	.align		4
        /*0030*/ 	.byte	0x02, 0x4c
        /*0032*/ 	.byte	0x01
	.zero		1


	//----- nvinfo : EIATTR_MERCURY_ISA_VERSION
	.align		4
        /*0034*/ 	.byte	0x03, 0x5f
        /*0036*/ 	.short	0x0101


	//----- nvinfo : EIATTR_VRC_CTA_INIT_COUNT
	.align		4
        /*0038*/ 	.byte	0x02, 0x4a
	.zero		1
	.zero		1


	//----- nvinfo : EIATTR_EXIT_INSTR_OFFSETS
	.align		4
        /*003c*/ 	.byte	0x04, 0x1c
        /*003e*/ 	.short	(.L_99 - .L_98)


	//   ....[0]....
.L_98:
        /*0040*/ 	.word	0x00000cc0


	//   ....[1]....
        /*0044*/ 	.word	0x000010c0


	//   ....[2]....
        /*0048*/ 	.word	0x00001630


	//----- nvinfo : EIATTR_CRS_STACK_SIZE
	.align		4
.L_99:
        /*004c*/ 	.byte	0x04, 0x1e
        /*004e*/ 	.short	(.L_101 - .L_100)
.L_100:
        /*0050*/ 	.word	0x00000000


	//----- nvinfo : EIATTR_CBANK_PARAM_SIZE
	.align		4
.L_101:
        /*0054*/ 	.byte	0x03, 0x19
        /*0056*/ 	.short	0x0010


	//----- nvinfo : EIATTR_PARAM_CBANK
	.align		4
        /*0058*/ 	.byte	0x04, 0x0a
        /*005a*/ 	.short	(.L_103 - .L_102)
	.align		4
.L_102:
        /*005c*/ 	.word	index@(.nv.constant0._Z9kernel2_1PKfPf)
        /*0060*/ 	.short	0x0380
        /*0062*/ 	.short	0x0010


	//----- nvinfo : EIATTR_SW_WAR
	.align		4
.L_103:
        /*0064*/ 	.byte	0x04, 0x36
        /*0066*/ 	.short	(.L_105 - .L_104)
.L_104:
        /*0068*/ 	.word	0x00000008
.L_105:


//--------------------- .nv.info._Z7kernel1PKfPf  --------------------------
	.section	.nv.info._Z7kernel1PKfPf,"",@"SHT_CUDA_INFO"
	.sectionflags	@""
	.align	4


	//----- nvinfo : EIATTR_CUDA_API_VERSION
	.align		4
        /*0000*/ 	.byte	0x04, 0x37
        /*0002*/ 	.short	(.L_107 - .L_106)
.L_106:
        /*0004*/ 	.word	0x00000082


	//----- nvinfo : EIATTR_KPARAM_INFO
	.align		4
.L_107:
        /*0008*/ 	.byte	0x04, 0x17
        /*000a*/ 	.short	(.L_109 - .L_108)
.L_108:
        /*000c*/ 	.word	0x00000000
        /*0010*/ 	.short	0x0001
        /*0012*/ 	.short	0x0008
        /*0014*/ 	.byte	0x00, 0xf5, 0x21, 0x00


	//----- nvinfo : EIATTR_KPARAM_INFO
	.align		4
.L_109:
        /*0018*/ 	.byte	0x04, 0x17
        /*001a*/ 	.short	(.L_111 - .L_110)
.L_110:
        /*001c*/ 	.word	0x00000000
        /*0020*/ 	.short	0x0000
        /*0022*/ 	.short	0x0000
        /*0024*/ 	.byte	0x00, 0xf5, 0x21, 0x00


	//----- nvinfo : EIATTR_SPARSE_MMA_MASK
	.align		4
.L_111:
        /*0028*/ 	.byte	0x03, 0x50
        /*002a*/ 	.short	0x0000


	//----- nvinfo : EIATTR_MAXREG_COUNT
	.align		4
        /*002c*/ 	.byte	0x03, 0x1b
        /*002e*/ 	.short	0x00ff


	//----- nvinfo : EIATTR_MERCURY_ISA_VERSION
	.align		4
        /*0030*/ 	.byte	0x03, 0x5f
        /*0032*/ 	.short	0x0101


	//----- nvinfo : EIATTR_VRC_CTA_INIT_COUNT
	.align		4
        /*0034*/ 	.byte	0x02, 0x4a
	.zero		1
	.zero		1


	//----- nvinfo : EIATTR_EXIT_INSTR_OFFSETS
	.align		4
        /*0038*/ 	.byte	0x04, 0x1c
        /*003a*/ 	.short	(.L_113 - .L_112)


	//   ....[0]....
.L_112:
        /*003c*/ 	.word	0x00000120


	//   ....[1]....
        /*0040*/ 	.word	0x00000310


	//----- nvinfo : EIATTR_CBANK_PARAM_SIZE
	.align		4
.L_113:
        /*0044*/ 	.byte	0x03, 0x19
        /*0046*/ 	.short	0x0010


	//----- nvinfo : EIATTR_PARAM_CBANK
	.align		4
        /*0048*/ 	.byte	0x04, 0x0a
        /*004a*/ 	.short	(.L_115 - .L_114)
	.align		4
.L_114:
        /*004c*/ 	.word	index@(.nv.constant0._Z7kernel1PKfPf)
        /*0050*/ 	.short	0x0380
        /*0052*/ 	.short	0x0010


	//----- nvinfo : EIATTR_SW_WAR
	.align		4
.L_115:
        /*0054*/ 	.byte	0x04, 0x36
        /*0056*/ 	.short	(.L_117 - .L_116)
.L_116:
        /*0058*/ 	.word	0x00000008
.L_117:


//--------------------- .nv.callgraph             --------------------------
	.section	.nv.callgraph,"",@"SHT_CUDA_CALLGRAPH"
	.align	4
	.sectionentsize	8
	.align		4
        /*0000*/ 	.word	0x00000000
	.align		4
        /*0004*/ 	.word	0xffffffff
	.align		4
        /*0008*/ 	.word	0x00000000
	.align		4
        /*000c*/ 	.word	0xfffffffe
	.align		4
        /*0010*/ 	.word	0x00000000
	.align		4
        /*0014*/ 	.word	0xfffffffd
	.align		4
        /*0018*/ 	.word	0x00000000
	.align		4
        /*001c*/ 	.word	0xfffffffc


//--------------------- .text._Z13kernel2_part3PKfPf --------------------------
	.section	.text._Z13kernel2_part3PKfPf,"ax",@progbits
	.align	128
        .global         _Z13kernel2_part3PKfPf
        .type           _Z13kernel2_part3PKfPf,@function
        .size           _Z13kernel2_part3PKfPf,(.L_x_71 - _Z13kernel2_part3PKfPf)
        .other          _Z13kernel2_part3PKfPf,@"STO_CUDA_ENTRY STV_DEFAULT"
_Z13kernel2_part3PKfPf:
.text._Z13kernel2_part3PKfPf:
[----:B------:R-:W-:Y:S01]  /*0000*/  LDC R1, c[0x0][0x37c] ;  /* 0x0000df00ff017b82 */ /* 0x000fe20000000800 */
[----:B------:R-:W0:Y:S01]  /*0010*/  S2R R10, SR_TID.Y ;  /* 0x00000000000a7919 */ /* 0x000e220000002200 */
[----:B------:R-:W1:Y:S01]  /*0020*/  LDCU UR6, c[0x0][0x364] ;  /* 0x00006c80ff0677ac */ /* 0x000e620008000800 */
[----:B------:R-:W0:Y:S01]  /*0030*/  S2R R9, SR_TID.X ;  /* 0x0000000000097919 */ /* 0x000e220000002100 */
[----:B------:R-:W1:Y:S01]  /*0040*/  LDCU UR7, c[0x0][0x360] ;  /* 0x00006c00ff0777ac */ /* 0x000e620008000800 */
[----:B------:R-:W2:Y:S01]  /*0050*/  S2R R7, SR_TID.Z ;  /* 0x0000000000077919 */ /* 0x000ea20000002300 */
[----:B-1----:R-:W-:Y:S02]  /*0060*/  UIMAD UR5, UR6, UR7, URZ ;  /* 0x00000007060572a4 */ /* 0x002fe4000f8e02ff */
[----:B0-----:R-:W-:-:S04]  /*0070*/  IMAD R0, R10, UR7, R9 ;  /* 0x000000070a007c24 */ /* 0x001fc8000f8e0209 */
[----:B--2---:R-:W-:-:S05]  /*0080*/  IMAD R8, R7, UR5, R0 ;  /* 0x0000000507087c24 */ /* 0x004fca000f8e0200 */
[----:B------:R-:W-:-:S13]  /*0090*/  ISETP.GT.U32.AND P0, PT, R8, 0x7ff, PT ;  /* 0x000007ff0800780c */ /* 0x000fda0003f04070 */
[----:B------:R-:W-:Y:S05]  /*00a0*/  @P0 EXIT ;  /* 0x000000000000094d */ /* 0x000fea0003800000 */
[----:B------:R-:W0:Y:S01]  /*00b0*/  LDC R12, c[0x0][0x368] ;  /* 0x0000da00ff0c7b82 */ /* 0x000e220000000800 */
[----:B------:R-:W1:Y:S01]  /*00c0*/  S2R R0, SR_CTAID.X ;  /* 0x0000000000007919 */ /* 0x000e620000002500 */
[----:B------:R-:W2:Y:S01]  /*00d0*/  LDCU.64 UR8, c[0x0][0x358] ;  /* 0x00006b00ff0877ac */ /* 0x000ea20008000a00 */
[----:B------:R-:W3:Y:S05]  /*00e0*/  S2R R6, SR_CTAID.Y ;  /* 0x0000000000067919 */ /* 0x000eea0000002600 */
[----:B------:R-:W4:Y:S08]  /*00f0*/  S2UR UR4, SR_CTAID.Z ;  /* 0x00000000000479c3 */ /* 0x000f300000002700 */
[----:B------:R-:W1:Y:S08]  /*0100*/  LDC.64 R2, c[0x0][0x380] ;  /* 0x0000e000ff027b82 */ /* 0x000e700000000a00 */
[----:B------:R-:W1:Y:S01]  /*0110*/  LDC.64 R4, c[0x0][0x388] ;  /* 0x0000e200ff047b82 */ /* 0x000e620000000a00 */
[----:B0-----:R-:W-:-:S05]  /*0120*/  IADD3 R7, PT, PT, R7, R12, RZ ;  /* 0x0000000c07077210 */ /* 0x001fca0007ffe0ff */
[----:B------:R-:W-:Y:S02]  /*0130*/  IMAD R7, R7, UR6, R10 ;  /* 0x0000000607077c24 */ /* 0x000fe4000f8e020a */
[C---:B------:R-:W-:Y:S01]  /*0140*/  IMAD R10, R12.reuse, UR6, RZ ;  /* 0x000000060c0a7c24 */ /* 0x040fe2000f8e02ff */
[----:B----4-:R-:W-:Y:S01]  /*0150*/  USHF.L.U32 UR4, UR4, 0x3, URZ ;  /* 0x0000000304047899 */ /* 0x010fe200080006ff */
[----:B------:R-:W-:Y:S02]  /*0160*/  IMAD R7, R7, UR7, R9 ;  /* 0x0000000707077c24 */ /* 0x000fe4000f8e0209 */
[----:B------:R-:W-:Y:S02]  /*0170*/  IMAD R9, R12, UR5, RZ ;  /* 0x000000050c097c24 */ /* 0x000fe4000f8e02ff */
[----:B--23--:R-:W-:-:S07]  /*0180*/  IMAD R10, R10, UR7, RZ ;  /* 0x000000070a0a7c24 */ /* 0x00cfce000f8e02ff */
.L_x_4:
[----:B01----:R-:W-:Y:S01]  /*0190*/  LOP3.LUT R11, R8, 0xf, RZ, 0xc0, !PT ;  /* 0x0000000f080b7812 */ /* 0x003fe200078ec0ff */
[----:B------:R-:W-:Y:S01]  /*01a0*/  BSSY.RECONVERGENT B0, `(.L_x_0) ;  /* 0x0000029000007945 */ /* 0x000fe20003800200 */
[----:B------:R-:W-:Y:S02]  /*01b0*/  SHF.R.U32.HI R12, RZ, 0x4, R8 ;  /* 0x00000004ff0c7819 */ /* 0x000fe40000011608 */
[----:B-1----:R-:W-:Y:S02]  /*01c0*/  LEA R11, R0, R11, 0x4 ;  /* 0x0000000b000b7211 */ /* 0x002fe400078e20ff */
[----:B------:R-:W-:Y:S02]  /*01d0*/  LOP3.LUT R13, R12, 0xf, RZ, 0xc0, !PT ;  /* 0x0000000f0c0d7812 */ /* 0x000fe400078ec0ff */
[----:B------:R-:W-:Y:S01]  /*01e0*/  LEA.HI R15, R8, UR4, RZ, 0x18 ;  /* 0x00000004080f7c11 */ /* 0x000fe2000f8fc0ff */
[----:B------:R-:W-:Y:S01]  /*01f0*/  VIADD R14, R11, 0xffffffff ;  /* 0xffffffff0b0e7836 */ /* 0x000fe20000000000 */
[----:B------:R-:W-:-:S02]  /*0200*/  LEA R16, R6, R13, 0x4 ;  /* 0x0000000d06107211 */ /* 0x000fc400078e20ff */
[----:B------:R-:W-:Y:S02]  /*0210*/  IADD3 R21, PT, PT, R15, -0x1, RZ ;  /* 0xffffffff0f157810 */ /* 0x000fe40007ffe0ff */
[----:B------:R-:W-:Y:S02]  /*0220*/  VIADDMNMX.U32 R12, R16, 0xffffffff, R14, !PT ;  /* 0xffffffff100c7846 */ /* 0x000fe4000780000e */
[----:B------:R-:W-:Y:S02]  /*0230*/  ISETP.GT.U32.AND P1, PT, R7, 0x7ff, PT ;  /* 0x000007ff0700780c */ /* 0x000fe40003f24070 */
[----:B------:R-:W-:-:S04]  /*0240*/  VIMNMX.U32 R12, PT, PT, R12, R21, !PT ;  /* 0x000000150c0c7248 */ /* 0x000fc80007fe0000 */
[----:B------:R-:W-:-:S13]  /*0250*/  ISETP.GT.U32.AND P0, PT, R12, 0x7d, PT ;  /* 0x0000007d0c00780c */ /* 0x000fda0003f04070 */
[----:B------:R-:W-:Y:S05]  /*0260*/  @P0 BRA `(.L_x_1) ;  /* 0x0000000000700947 */ /* 0x000fea0003800000 */
[C---:B------:R-:W-:Y:S01]  /*0270*/  IMAD R13, R15.reuse, 0x4000, R11 ;  /* 0x000040000f0d7824 */ /* 0x040fe200078e020b */
[----:B------:R-:W-:Y:S01]  /*0280*/  LEA R12, R16, R11, 0x7 ;  /* 0x0000000b100c7211 */ /* 0x000fe200078e38ff */
[----:B------:R-:W-:-:S03]  /*0290*/  IMAD R15, R15, 0x80, R16 ;  /* 0x000000800f0f7824 */ /* 0x000fc600078e0210 */
[----:B------:R-:W-:Y:S02]  /*02a0*/  LEA R21, R21, R12, 0xe ;  /* 0x0000000c15157211 */ /* 0x000fe400078e70ff */
[----:B------:R-:W-:-:S03]  /*02b0*/  LEA R13, R16, R13, 0x7 ;  /* 0x0000000d100d7211 */ /* 0x000fc600078e38ff */
[----:B------:R-:W-:Y:S01]  /*02c0*/  IMAD.WIDE.U32 R20, R21, 0x4, R2 ;  /* 0x0000000415147825 */ /* 0x000fe200078e0002 */
[----:B------:R-:W-:-:S03]  /*02d0*/  IADD3 R17, PT, PT, R13, -0x80, RZ ;  /* 0xffffff800d117810 */ /* 0x000fc60007ffe0ff */
[--C-:B------:R-:W-:Y:S01]  /*02e0*/  IMAD.WIDE.U32 R12, R13, 0x4, R2.reuse ;  /* 0x000000040d0c7825 */ /* 0x100fe200078e0002 */
[----:B------:R-:W-:Y:S01]  /*02f0*/  SHF.L.U32 R15, R15, 0x7, RZ ;  /* 0x000000070f0f7819 */ /* 0x000fe200000006ff */
[----:B------:R-:W2:Y:S02]  /*0300*/  LDG.E R20, desc[UR8][R20.64] ;  /* 0x0000000814147981 */ /* 0x000ea4000c1e1900 */
[----:B------:R-:W-:Y:S02]  /*0310*/  IMAD.WIDE.U32 R16, R17, 0x4, R2 ;  /* 0x0000000411107825 */ /* 0x000fe400078e0002 */
[----:B------:R-:W2:Y:S02]  /*0320*/  LDG.E R23, desc[UR8][R12.64+0x10000] ;  /* 0x010000080c177981 */ /* 0x000ea4000c1e1900 */
[----:B------:R-:W-:Y:S01]  /*0330*/  IMAD.IADD R19, R14, 0x1, R15 ;  /* 0x000000010e137824 */ /* 0x000fe200078e020f */
[----:B------:R-:W-:Y:S01]  /*0340*/  IADD3 R25, PT, PT, R11, R15, RZ ;  /* 0x0000000f0b197210 */ /* 0x000fe20007ffe0ff */
[----:B------:R-:W3:Y:S02]  /*0350*/  LDG.E R17, desc[UR8][R16.64] ;  /* 0x0000000810117981 */ /* 0x000ee4000c1e1900 */
[----:B------:R-:W-:-:S02]  /*0360*/  IMAD.WIDE.U32 R14, R19, 0x4, R2 ;  /* 0x00000004130e7825 */ /* 0x000fc400078e0002 */
[----:B------:R-:W4:Y:S02]  /*0370*/  LDG.E R11, desc[UR8][R12.64+0x200] ;  /* 0x000200080c0b7981 */ /* 0x000f24000c1e1900 */
[----:B------:R-:W-:Y:S02]  /*0380*/  IMAD.WIDE.U32 R18, R25, 0x4, R2 ;  /* 0x0000000419127825 */ /* 0x000fe400078e0002 */
[----:B------:R-:W5:Y:S04]  /*0390*/  LDG.E R14, desc[UR8][R14.64] ;  /* 0x000000080e0e7981 */ /* 0x000f68000c1e1900 */
[----:B------:R-:W5:Y:S01]  /*03a0*/  LDG.E R18, desc[UR8][R18.64+0x4] ;  /* 0x0000040812127981 */ /* 0x000f62000c1e1900 */
[----:B--2---:R-:W-:-:S04]  /*03b0*/  FADD R20, R20, R23 ;  /* 0x0000001714147221 */ /* 0x004fc80000000000 */
[----:B---3--:R-:W-:Y:S01]  /*03c0*/  FADD R20, R20, R17 ;  /* 0x0000001114147221 */ /* 0x008fe20000000000 */
[----:B------:R-:W-:-:S04]  /*03d0*/  IMAD.WIDE.U32 R16, R25, 0x4, R4 ;  /* 0x0000000419107825 */ /* 0x000fc800078e0004 */
[----:B----4-:R-:W-:-:S04]  /*03e0*/  FADD R11, R20, R11 ;  /* 0x0000000b140b7221 */ /* 0x010fc80000000000 */
[----:B-----5:R-:W-:-:S04]  /*03f0*/  FADD R11, R11, R14 ;  /* 0x0000000e0b0b7221 */ /* 0x020fc80000000000 */
[----:B------:R-:W-:-:S04]  /*0400*/  FADD R11, R11, R18 ;  /* 0x000000120b0b7221 */ /* 0x000fc80000000000 */
[----:B------:R-:W-:-:S05]  /*0410*/  FMUL R11, R11, 0.80000001192092895508 ;  /* 0x3f4ccccd0b0b7820 */ /* 0x000fca0000400000 */
[----:B------:R0:W-:Y:S02]  /*0420*/  STG.E desc[UR8][R16.64], R11 ;  /* 0x0000000b10007986 */ /* 0x0001e4000c101908 */
.L_x_1:
[----:B------:R-:W-:Y:S05]  /*0430*/  BSYNC.RECONVERGENT B0 ;  /* 0x0000000000007941 */ /* 0x000fea0003800200 */
.L_x_0:
[----:B------:R-:W-:Y:S04]  /*0440*/  BSSY.RECONVERGENT B0, `(.L_x_2) ;  /* 0x000002a000007945 */ /* 0x000fe80003800200 */
[----:B------:R-:W-:Y:S05]  /*0450*/  @P1 BRA `(.L_x_3) ;  /* 0x0000000000a01947 */ /* 0x000fea0003800000 */
[C---:B0-----:R-:W-:Y:S02]  /*0460*/  LOP3.LUT R11, R7.reuse, 0xf, RZ, 0xc0, !PT ;  /* 0x0000000f070b7812 */ /* 0x041fe400078ec0ff */
[----:B------:R-:W-:Y:S02]  /*0470*/  SHF.R.U32.HI R12, RZ, 0x4, R7 ;  /* 0x00000004ff0c7819 */ /* 0x000fe40000011607 */
[----:B------:R-:W-:Y:S02]  /*0480*/  LEA R11, R0, R11, 0x4 ;  /* 0x0000000b000b7211 */ /* 0x000fe400078e20ff */
[----:B------:R-:W-:Y:S02]  /*0490*/  LOP3.LUT R13, R12, 0xf, RZ, 0xc0, !PT ;  /* 0x0000000f0c0d7812 */ /* 0x000fe400078ec0ff */
[----:B------:R-:W-:Y:S01]  /*04a0*/  LEA.HI R15, R7, UR4, RZ, 0x18 ;  /* 0x00000004070f7c11 */ /* 0x000fe2000f8fc0ff */
[----:B------:R-:W-:Y:S01]  /*04b0*/  VIADD R14, R11, 0xffffffff ;  /* 0xffffffff0b0e7836 */ /* 0x000fe20000000000 */
[----:B------:R-:W-:-:S02]  /*04c0*/  LEA R16, R6, R13, 0x4 ;  /* 0x0000000d06107211 */ /* 0x000fc400078e20ff */
[----:B------:R-:W-:Y:S02]  /*04d0*/  IADD3 R21, PT, PT, R15, -0x1, RZ ;  /* 0xffffffff0f157810 */ /* 0x000fe40007ffe0ff */
[----:B------:R-:W-:-:S04]  /*04e0*/  VIADDMNMX.U32 R12, R16, 0xffffffff, R14, !PT ;  /* 0xffffffff100c7846 */ /* 0x000fc8000780000e */
[----:B------:R-:W-:-:S04]  /*04f0*/  VIMNMX.U32 R12, PT, PT, R12, R21, !PT ;  /* 0x000000150c0c7248 */ /* 0x000fc80007fe0000 */
[----:B------:R-:W-:-:S13]  /*0500*/  ISETP.GT.U32.AND P0, PT, R12, 0x7d, PT ;  /* 0x0000007d0c00780c */ /* 0x000fda0003f04070 */
[----:B------:R-:W-:Y:S05]  /*0510*/  @P0 BRA `(.L_x_3) ;  /* 0x0000000000700947 */ /* 0x000fea0003800000 */
[CC--:B------:R-:W-:Y:S02]  /*0520*/  LEA R12, R16.reuse, R11.reuse, 0x7 ;  /* 0x0000000b100c7211 */ /* 0x0c0fe400078e38ff */
[C---:B------:R-:W-:Y:S02]  /*0530*/  LEA R13, R15.reuse, R11, 0xe ;  /* 0x0000000b0f0d7211 */ /* 0x040fe400078e70ff */
[----:B------:R-:W-:Y:S01]  /*0540*/  LEA R15, R15, R16, 0x7 ;  /* 0x000000100f0f7211 */ /* 0x000fe200078e38ff */
[----:B------:R-:W-:Y:S01]  /*0550*/  IMAD R21, R21, 0x4000, R12 ;  /* 0x0000400015157824 */ /* 0x000fe200078e020c */
[----:B------:R-:W-:-:S03]  /*0560*/  LEA R13, R16, R13, 0x7 ;  /* 0x0000000d100d7211 */ /* 0x000fc600078e38ff */
[----:B------:R-:W-:Y:S01]  /*0570*/  IMAD.WIDE.U32 R20, R21, 0x4, R2 ;  /* 0x0000000415147825 */ /* 0x000fe200078e0002 */
[----:B------:R-:W-:-:S03]  /*0580*/  IADD3 R17, PT, PT, R13, -0x80, RZ ;  /* 0xffffff800d117810 */ /* 0x000fc60007ffe0ff */
[--C-:B------:R-:W-:Y:S02]  /*0590*/  IMAD.WIDE.U32 R12, R13, 0x4, R2.reuse ;  /* 0x000000040d0c7825 */ /* 0x100fe400078e0002 */
[----:B------:R-:W2:Y:S02]  /*05a0*/  LDG.E R20, desc[UR8][R20.64] ;  /* 0x0000000814147981 */ /* 0x000ea4000c1e1900 */
[----:B------:R-:W-:Y:S02]  /*05b0*/  IMAD.SHL.U32 R15, R15, 0x80, RZ ;  /* 0x000000800f0f7824 */ /* 0x000fe400078e00ff */
[--C-:B------:R-:W-:Y:S01]  /*05c0*/  IMAD.WIDE.U32 R16, R17, 0x4, R2.reuse ;  /* 0x0000000411107825 */ /* 0x100fe200078e0002 */
[----:B------:R-:W2:Y:S02]  /*05d0*/  LDG.E R23, desc[UR8][R12.64+0x10000] ;  /* 0x010000080c177981 */ /* 0x000ea4000c1e1900 */
[-C--:B------:R-:W-:Y:S02]  /*05e0*/  IADD3 R19, PT, PT, R14, R15.reuse, RZ ;  /* 0x0000000f0e137210 */ /* 0x080fe40007ffe0ff */
        /* <DEDUP_REMOVED lines=15> */
.L_x_3:
[----:B------:R-:W-:Y:S05]  /*06e0*/  BSYNC.RECONVERGENT B0 ;  /* 0x0000000000007941 */ /* 0x000fea0003800200 */
.L_x_2:
[----:B------:R-:W-:Y:S02]  /*06f0*/  IADD3 R8, PT, PT, R9, R8, R9 ;  /* 0x0000000809087210 */ /* 0x000fe40007ffe009 */
[----:B------:R-:W-:Y:S02]  /*0700*/  LEA R7, R10, R7, 0x1 ;  /* 0x000000070a077211 */ /* 0x000fe400078e08ff */
[----:B------:R-:W-:-:S13]  /*0710*/  ISETP.GE.U32.AND P0, PT, R8, 0x800, PT ;  /* 0x000008000800780c */ /* 0x000fda0003f06070 */
[----:B------:R-:W-:Y:S05]  /*0720*/  @!P0 BRA `(.L_x_4) ;  /* 0xfffffff800988947 */ /* 0x000fea000383ffff */
[----:B------:R-:W-:Y:S05]  /*0730*/  EXIT ;  /* 0x000000000000794d */ /* 0x000fea0003800000 */
.L_x_5:
[----:B------:R-:W-:-:S00]  /*0740*/  BRA `(.L_x_5) ;  /* 0xfffffffc00fc7947 */ /* 0x000fc0000383ffff */
[----:B------:R-:W-:-:S00]  /*0750*/  NOP ;  /* 0x0000000000007918 */ /* 0x000fc00000000000 */
        /* <DEDUP_REMOVED lines=10> */
.L_x_71:


//--------------------- .text._Z9kernel2_8PKfPf   --------------------------
	.section	.text._Z9kernel2_8PKfPf,"ax",@progbits
	.align	128
        .global         _Z9kernel2_8PKfPf
        .type           _Z9kernel2_8PKfPf,@function
        .size           _Z9kernel2_8PKfPf,(.L_x_72 - _Z9kernel2_8PKfPf)
        .other          _Z9kernel2_8PKfPf,@"STO_CUDA_ENTRY STV_DEFAULT"
_Z9kernel2_8PKfPf:
.text._Z9kernel2_8PKfPf:
[----:B------:R-:W-:Y:S01]  /*0000*/  LDC R1, c[0x0][0x37c] ;  /* 0x0000df00ff017b82 */ /* 0x000fe20000000800 */
[----:B------:R-:W0:Y:S01]  /*0010*/  S2R R0, SR_TID.Y ;  /* 0x0000000000007919 */ /* 0x000e220000002200 */
[----:B------:R-:W1:Y:S06]  /*0020*/  LDCU UR8, c[0x0][0x364] ;  /* 0x00006c80ff0877ac */ /* 0x000e6c0008000800 */
[----:B------:R-:W2:Y:S01]  /*0030*/  S2UR UR5, SR_CTAID.Z ;  /* 0x00000000000579c3 */ /* 0x000ea20000002700 */
[----:B------:R-:W-:Y:S01]  /*0040*/  BSSY.RECONVERGENT B0, `(.L_x_6) ;  /* 0x00000c5000007945 */ /* 0x000fe20003800200 */
[----:B------:R-:W0:Y:S01]  /*0050*/  S2R R3, SR_TID.X ;  /* 0x0000000000037919 */ /* 0x000e220000002100 */
[----:B------:R-:W1:Y:S01]  /*0060*/  LDCU UR9, c[0x0][0x360] ;  /* 0x00006c00ff0977ac */ /* 0x000e620008000800 */
[----:B------:R-:W3:Y:S01]  /*0070*/  S2R R2, SR_TID.Z ;  /* 0x0000000000027919 */ /* 0x000ee20000002300 */
[----:B------:R-:W4:Y:S01]  /*0080*/  LDCU UR10, c[0x0][0x368] ;  /* 0x00006d00ff0a77ac */ /* 0x000f220008000800 */
[----:B------:R-:W3:Y:S01]  /*0090*/  S2R R4, SR_CTAID.X ;  /* 0x0000000000047919 */ /* 0x000ee20000002500 */
[----:B------:R-:W0:Y:S01]  /*00a0*/  LDCU.64 UR12, c[0x0][0x358] ;  /* 0x00006b00ff0c77ac */ /* 0x000e220008000a00 */
[----:B------:R-:W4:Y:S01]  /*00b0*/  S2R R5, SR_CTAID.Y ;  /* 0x0000000000057919 */ /* 0x000f220000002600 */
[----:B-1----:R-:W-:-:S02]  /*00c0*/  UIMAD UR4, UR8, UR9, URZ ;  /* 0x00000009080472a4 */ /* 0x002fc4000f8e02ff */
[----:B--2---:R-:W-:Y:S01]  /*00d0*/  USHF.L.U32 UR5, UR5, 0x3, URZ ;  /* 0x0000000305057899 */ /* 0x004fe200080006ff */
[----:B0-----:R-:W-:-:S04]  /*00e0*/  IMAD R7, R0, UR9, R3 ;  /* 0x0000000900077c24 */ /* 0x001fc8000f8e0203 */
[----:B---3--:R-:W-:Y:S01]  /*00f0*/  IMAD R6, R2, UR4, R7 ;  /* 0x0000000402067c24 */ /* 0x008fe2000f8e0207 */
[----:B----4-:R-:W-:-:S04]  /*0100*/  UIMAD UR4, UR4, UR10, URZ ;  /* 0x0000000a040472a4 */ /* 0x010fc8000f8e02ff */
[----:B------:R-:W-:-:S13]  /*0110*/  ISETP.GT.U32.AND P0, PT, R6, 0x7ff, PT ;  /* 0x000007ff0600780c */ /* 0x000fda0003f04070 */
[----:B------:R-:W-:Y:S05]  /*0120*/  @P0 BRA `(.L_x_7) ;  /* 0x0000000800d80947 */ /* 0x000fea0003800000 */
[----:B------:R-:W0:Y:S01]  /*0130*/  I2F.U32.RP R11, UR4 ;  /* 0x00000004000b7d06 */ /* 0x000e220008209000 */
[----:B------:R-:W-:Y:S01]  /*0140*/  VIADD R7, R2, UR10 ;  /* 0x0000000a02077c36 */ /* 0x000fe20008000000 */
[----:B------:R-:W-:Y:S01]  /*0150*/  IADD3 R13, PT, PT, RZ, -UR4, RZ ;  /* 0x80000004ff0d7c10 */ /* 0x000fe2000fffe0ff */
[----:B------:R-:W-:Y:S01]  /*0160*/  BSSY.RECONVERGENT B1, `(.L_x_8) ;  /* 0x000004b000017945 */ /* 0x000fe20003800200 */
[----:B------:R-:W-:Y:S01]  /*0170*/  ISETP.NE.U32.AND P2, PT, RZ, UR4, PT ;  /* 0x00000004ff007c0c */ /* 0x000fe2000bf45070 */
[----:B------:R-:W-:-:S04]  /*0180*/  IMAD R8, R7, UR8, R0 ;  /* 0x0000000807087c24 */ /* 0x000fc8000f8e0200 */
[----:B------:R-:W-:Y:S02]  /*0190*/  IMAD R7, R8, UR9, R3 ;  /* 0x0000000908077c24 */ /* 0x000fe4000f8e0203 */
[----:B------:R-:W-:-:S03]  /*01a0*/  IMAD.MOV.U32 R8, RZ, RZ, RZ ;  /* 0x000000ffff087224 */ /* 0x000fc600078e00ff */
[C---:B------:R-:W-:Y:S01]  /*01b0*/  ISETP.GE.U32.AND P0, PT, R7.reuse, 0x800, PT ;  /* 0x000008000700780c */ /* 0x040fe20003f06070 */
[----:B0-----:R-:W0:Y:S01]  /*01c0*/  MUFU.RCP R11, R11 ;  /* 0x0000000b000b7308 */ /* 0x001e220000001000 */
[----:B------:R-:W-:Y:S02]  /*01d0*/  VIMNMX.U32 R10, PT, PT, R7, 0x800, !PT ;  /* 0x00000800070a7848 */ /* 0x000fe40007fe0000 */
[----:B------:R-:W-:-:S04]  /*01e0*/  SEL R12, RZ, 0x1, P0 ;  /* 0x00000001ff0c7807 */ /* 0x000fc80000000000 */
[----:B------:R-:W-:Y:S01]  /*01f0*/  IADD3 R10, PT, PT, R10, -R7, -R12 ;  /* 0x800000070a0a7210 */ /* 0x000fe20007ffe80c */
[----:B0-----:R-:W-:-:S06]  /*0200*/  VIADD R9, R11, 0xffffffe ;  /* 0x0ffffffe0b097836 */ /* 0x001fcc0000000000 */
[----:B------:R-:W0:Y:S02]  /*0210*/  F2I.FTZ.U32.TRUNC.NTZ R9, R9 ;  /* 0x0000000900097305 */ /* 0x000e24000021f000 */
[----:B0-----:R-:W-:-:S04]  /*0220*/  IMAD R13, R13, R9, RZ ;  /* 0x000000090d0d7224 */ /* 0x001fc800078e02ff */
[----:B------:R-:W-:-:S06]  /*0230*/  IMAD.HI.U32 R11, R9, R13, R8 ;  /* 0x0000000d090b7227 */ /* 0x000fcc00078e0008 */
[----:B------:R-:W-:-:S04]  /*0240*/  IMAD.HI.U32 R11, R11, R10, RZ ;  /* 0x0000000a0b0b7227 */ /* 0x000fc800078e00ff */
[----:B------:R-:W-:-:S04]  /*0250*/  IMAD.MOV R7, RZ, RZ, -R11 ;  /* 0x000000ffff077224 */ /* 0x000fc800078e0a0b */
[----:B------:R-:W-:-:S05]  /*0260*/  IMAD R10, R7, UR4, R10 ;  /* 0x00000004070a7c24 */ /* 0x000fca000f8e020a */
[----:B------:R-:W-:-:S13]  /*0270*/  ISETP.GE.U32.AND P0, PT, R10, UR4, PT ;  /* 0x000000040a007c0c */ /* 0x000fda000bf06070 */
[----:B------:R-:W-:Y:S01]  /*0280*/  @P0 IADD3 R10, PT, PT, R10, -UR4, RZ ;  /* 0x800000040a0a0c10 */ /* 0x000fe2000fffe0ff */
[----:B------:R-:W-:-:S03]  /*0290*/  @P0 VIADD R11, R11, 0x1 ;  /* 0x000000010b0b0836 */ /* 0x000fc60000000000 */
[----:B------:R-:W-:-:S13]  /*02a0*/  ISETP.GE.U32.AND P1, PT, R10, UR4, PT ;  /* 0x000000040a007c0c */ /* 0x000fda000bf26070 */
[----:B------:R-:W-:Y:S01]  /*02b0*/  @P1 VIADD R11, R11, 0x1 ;  /* 0x000000010b0b1836 */ /* 0x000fe20000000000 */
[----:B------:R-:W-:-:S04]  /*02c0*/  @!P2 LOP3.LUT R11, RZ, UR4, RZ, 0x33, !PT ;  /* 0x00000004ff0bac12 */ /* 0x000fc8000f8e33ff */
[----:B------:R-:W-:-:S04]  /*02d0*/  IADD3 R12, PT, PT, R12, R11, RZ ;  /* 0x0000000b0c0c7210 */ /* 0x000fc80007ffe0ff */
[----:B------:R-:W-:-:S04]  /*02e0*/  LOP3.LUT R7, R12, 0x1, RZ, 0xc0, !PT ;  /* 0x000000010c077812 */ /* 0x000fc800078ec0ff */
[----:B------:R-:W-:Y:S01]  /*02f0*/  ISETP.NE.U32.AND P0, PT, R7, 0x1, PT ;  /* 0x000000010700780c */ /* 0x000fe20003f05070 */
[----:B------:R-:W-:-:S12]  /*0300*/  IMAD.MOV.U32 R7, RZ, RZ, R6 ;  /* 0x000000ffff077224 */ /* 0x000fd800078e0006 */
[----:B------:R-:W-:Y:S05]  /*0310*/  @!P0 BRA `(.L_x_9) ;  /* 0x0000000000bc8947 */ /* 0x000fea0003800000 */
[C---:B------:R-:W-:Y:S01]  /*0320*/  LOP3.LUT R7, R6.reuse, 0xf, RZ, 0xc0, !PT ;  /* 0x0000000f06077812 */ /* 0x040fe200078ec0ff */
[----:B------:R-:W-:Y:S01]  /*0330*/  BSSY.RECONVERGENT B2, `(.L_x_10) ;  /* 0x000002c000027945 */ /* 0x000fe20003800200 */
[----:B------:R-:W-:Y:S02]  /*0340*/  SHF.R.U32.HI R8, RZ, 0x4, R6 ;  /* 0x00000004ff087819 */ /* 0x000fe40000011606 */
[----:B------:R-:W-:Y:S01]  /*0350*/  LEA.HI R15, R6, UR5, RZ, 0x18 ;  /* 0x00000005060f7c11 */ /* 0x000fe2000f8fc0ff */
[----:B------:R-:W-:Y:S01]  /*0360*/  IMAD R7, R4, 0x10, R7 ;  /* 0x0000001004077824 */ /* 0x000fe200078e0207 */
[----:B------:R-:W-:-:S03]  /*0370*/  LOP3.LUT R8, R8, 0xf, RZ, 0xc0, !PT ;  /* 0x0000000f08087812 */ /* 0x000fc600078ec0ff */
[----:B------:R-:W-:Y:S01]  /*0380*/  VIADD R13, R7, 0xffffffff ;  /* 0xffffffff070d7836 */ /* 0x000fe20000000000 */
[----:B------:R-:W-:Y:S01]  /*0390*/  LEA R14, R5, R8, 0x4 ;  /* 0x00000008050e7211 */ /* 0x000fe200078e20ff */
[----:B------:R-:W-:-:S03]  /*03a0*/  VIADD R19, R15, 0xffffffff ;  /* 0xffffffff0f137836 */ /* 0x000fc60000000000 */
[----:B------:R-:W-:-:S04]  /*03b0*/  VIADDMNMX.U32 R8, R14, 0xffffffff, R13, !PT ;  /* 0xffffffff0e087846 */ /* 0x000fc8000780000d */
[----:B------:R-:W-:-:S04]  /*03c0*/  VIMNMX.U32 R8, PT, PT, R8, R19, !PT ;  /* 0x0000001308087248 */ /* 0x000fc80007fe0000 */
[----:B------:R-:W-:-:S13]  /*03d0*/  ISETP.GT.U32.AND P0, PT, R8, 0x7d, PT ;  /* 0x0000007d0800780c */ /* 0x000fda0003f04070 */
[----:B------:R-:W-:Y:S05]  /*03e0*/  @P0 BRA `(.L_x_11) ;  /* 0x0000000000800947 */ /* 0x000fea0003800000 */
[----:B------:R-:W0:Y:S01]  /*03f0*/  LDC.64 R8, c[0x0][0x380] ;  /* 0x0000e000ff087b82 */ /* 0x000e220000000a00 */
[----:B------:R-:W-:Y:S01]  /*0400*/  IMAD R11, R15, 0x4000, R7 ;  /* 0x000040000f0b7824 */ /* 0x000fe200078e0207 */
[----:B------:R-:W-:-:S04]  /*0410*/  LEA R10, R14, R7, 0x7 ;  /* 0x000000070e0a7211 */ /* 0x000fc800078e38ff */
[----:B------:R-:W-:Y:S01]  /*0420*/  LEA R11, R14, R11, 0x7 ;  /* 0x0000000b0e0b7211 */ /* 0x000fe200078e38ff */
[----:B------:R-:W-:Y:S02]  /*0430*/  IMAD R19, R19, 0x4000, R10 ;  /* 0x0000400013137824 */ /* 0x000fe400078e020a */
[----:B------:R-:W-:Y:S02]  /*0440*/  IMAD R14, R15, 0x80, R14 ;  /* 0x000000800f0e7824 */ /* 0x000fe400078e020e */
[----:B------:R-:W-:-:S03]  /*0450*/  VIADD R17, R11, 0xffffff80 ;  /* 0xffffff800b117836 */ /* 0x000fc60000000000 */
[----:B------:R-:W-:Y:S01]  /*0460*/  SHF.L.U32 R14, R14, 0x7, RZ ;  /* 0x000000070e0e7819 */ /* 0x000fe200000006ff */
[----:B0-----:R-:W-:-:S04]  /*0470*/  IMAD.WIDE.U32 R18, R19, 0x4, R8 ;  /* 0x0000000413127825 */ /* 0x001fc800078e0008 */
[--C-:B------:R-:W-:Y:S02]  /*0480*/  IMAD.WIDE.U32 R10, R11, 0x4, R8.reuse ;  /* 0x000000040b0a7825 */ /* 0x100fe400078e0008 */
[----:B------:R-:W2:Y:S02]  /*0490*/  LDG.E R18, desc[UR12][R18.64] ;  /* 0x0000000c12127981 */ /* 0x000ea4000c1e1900 */
[----:B------:R-:W-:Y:S02]  /*04a0*/  IMAD.WIDE.U32 R16, R17, 0x4, R8 ;  /* 0x0000000411107825 */ /* 0x000fe400078e0008 */
[----:B------:R-:W2:Y:S02]  /*04b0*/  LDG.E R21, desc[UR12][R10.64+0x10000] ;  /* 0x0100000c0a157981 */ /* 0x000ea4000c1e1900 */
[--C-:B------:R-:W-:Y:S02]  /*04c0*/  IMAD.IADD R15, R13, 0x1, R14.reuse ;  /* 0x000000010d0f7824 */ /* 0x100fe400078e020e */
[----:B------:R-:W3:Y:S01]  /*04d0*/  LDG.E R17, desc[UR12][R16.64] ;  /* 0x0000000c10117981 */ /* 0x000ee2000c1e1900 */
[----:B------:R-:W-:-:S02]  /*04e0*/  IMAD.IADD R13, R7, 0x1, R14 ;  /* 0x00000001070d7824 */ /* 0x000fc400078e020e */
[--C-:B------:R-:W-:Y:S01]  /*04f0*/  IMAD.WIDE.U32 R14, R15, 0x4, R8.reuse ;  /* 0x000000040f0e7825 */ /* 0x100fe200078e0008 */
[----:B------:R0:W4:Y:S03]  /*0500*/  LDG.E R7, desc[UR12][R10.64+0x200] ;  /* 0x0002000c0a077981 */ /* 0x000126000c1e1900 */
[----:B------:R-:W-:Y:S02]  /*0510*/  IMAD.WIDE.U32 R8, R13, 0x4, R8 ;  /* 0x000000040d087825 */ /* 0x000fe400078e0008 */
[----:B------:R-:W5:Y:S04]  /*0520*/  LDG.E R14, desc[UR12][R14.64] ;  /* 0x0000000c0e0e7981 */ /* 0x000f68000c1e1900 */
[----:B------:R-:W5:Y:S01]  /*0530*/  LDG.E R8, desc[UR12][R8.64+0x4] ;  /* 0x0000040c08087981 */ /* 0x000f62000c1e1900 */
[----:B------:R-:W1:Y:S01]  /*0540*/  S2UR UR7, SR_CgaCtaId ;  /* 0x00000000000779c3 */ /* 0x000e620000008800 */
[----:B------:R-:W-:-:S02]  /*0550*/  UMOV UR6, 0x400 ;  /* 0x0000040000067882 */ /* 0x000fc40000000000 */
[----:B-1----:R-:W-:-:S06]  /*0560*/  ULEA UR6, UR7, UR6, 0x18 ;  /* 0x0000000607067291 */ /* 0x002fcc000f8ec0ff */
[----:B0-----:R-:W-:Y:S01]  /*0570*/  LEA R10, R6, UR6, 0x2 ;  /* 0x00000006060a7c11 */ /* 0x001fe2000f8e10ff */
[----:B--2---:R-:W-:-:S04]  /*0580*/  FADD R18, R18, R21 ;  /* 0x0000001512127221 */ /* 0x004fc80000000000 */
[----:B---3--:R-:W-:-:S04]  /*0590*/  FADD R18, R18, R17 ;  /* 0x0000001112127221 */ /* 0x008fc80000000000 */
[----:B----4-:R-:W-:-:S04]  /*05a0*/  FADD R7, R18, R7 ;  /* 0x0000000712077221 */ /* 0x010fc80000000000 */
[----:B-----5:R-:W-:-:S04]  /*05b0*/  FADD R7, R7, R14 ;  /* 0x0000000e07077221 */ /* 0x020fc80000000000 */
[----:B------:R-:W-:-:S04]  /*05c0*/  FADD R7, R7, R8 ;  /* 0x0000000807077221 */ /* 0x000fc80000000000 */
[----:B------:R-:W-:-:S05]  /*05d0*/  FMUL R7, R7, 0.80000001192092895508 ;  /* 0x3f4ccccd07077820 */ /* 0x000fca0000400000 */
[----:B------:R0:W-:Y:S02]  /*05e0*/  STS [R10], R7 ;  /* 0x000000070a007388 */ /* 0x0001e40000000800 */
.L_x_11:
[----:B------:R-:W-:Y:S05]  /*05f0*/  BSYNC.RECONVERGENT B2 ;  /* 0x0000000000027941 */ /* 0x000fea0003800200 */
.L_x_10:
[----:B0-----:R-:W-:-:S07]  /*0600*/  IADD3 R7, PT, PT, R6, UR4, RZ ;  /* 0x0000000406077c10 */ /* 0x001fce000fffe0ff */
.L_x_9:
[----:B------:R-:W-:Y:S05]  /*0610*/  BSYNC.RECONVERGENT B1 ;  /* 0x0000000000017941 */ /* 0x000fea0003800200 */
.L_x_8:
[----:B------:R-:W-:-:S13]  /*0620*/  ISETP.NE.AND P0, PT, R12, RZ, PT ;  /* 0x000000ff0c00720c */ /* 0x000fda0003f05270 */
[----:B------:R-:W-:Y:S05]  /*0630*/  @!P0 BRA `(.L_x_7) ;  /* 0x0000000400948947 */ /* 0x000fea0003800000 */
[----:B------:R-:W0:Y:S01]  /*0640*/  S2UR UR7, SR_CgaCtaId ;  /* 0x00000000000779c3 */ /* 0x000e220000008800 */
[----:B------:R-:W-:Y:S01]  /*0650*/  UMOV UR6, 0x400 ;  /* 0x0000040000067882 */ /* 0x000fe20000000000 */
[----:B------:R-:W-:Y:S01]  /*0660*/  UIMAD UR11, UR8, UR10, URZ ;  /* 0x0000000a080b72a4 */ /* 0x000fe2000f8e02ff */
[----:B------:R-:W-:Y:S02]  /*0670*/  VIADD R8, R7, UR4 ;  /* 0x0000000407087c36 */ /* 0x000fe40008000000 */
[----:B------:R-:W-:-:S03]  /*0680*/  IMAD.MOV.U32 R9, RZ, RZ, R7 ;  /* 0x000000ffff097224 */ /* 0x000fc600078e0007 */
[----:B------:R-:W1:Y:S01]  /*0690*/  LDC R10, c[0x0][0x360] ;  /* 0x0000d800ff0a7b82 */ /* 0x000e620000000800 */
[----:B------:R-:W-:Y:S01]  /*06a0*/  MOV R11, R8 ;  /* 0x00000008000b7202 */ /* 0x000fe20000000f00 */
[----:B0-----:R-:W-:-:S06]  /*06b0*/  ULEA UR6, UR7, UR6, 0x18 ;  /* 0x0000000607067291 */ /* 0x001fcc000f8ec0ff */
[----:B------:R-:W-:Y:S02]  /*06c0*/  IMAD.U32 R23, RZ, RZ, UR6 ;  /* 0x00000006ff177e24 */ /* 0x000fe4000f8e00ff */
[----:B-1----:R-:W-:-:S07]  /*06d0*/  IMAD R10, R10, UR11, RZ ;  /* 0x0000000b0a0a7c24 */ /* 0x002fce000f8e02ff */
.L_x_16:
        /* <DEDUP_REMOVED lines=11> */
[----:B------:R-:W-:Y:S02]  /*0790*/  ISETP.GT.U32.AND P0, PT, R12, 0x7d, PT ;  /* 0x0000007d0c00780c */ /* 0x000fe40003f04070 */
[----:B------:R-:W0:Y:S11]  /*07a0*/  LDC.64 R12, c[0x0][0x380] ;  /* 0x0000e000ff0c7b82 */ /* 0x000e360000000a00 */
[----:B-1----:R-:W-:Y:S05]  /*07b0*/  @P0 BRA `(.L_x_13) ;  /* 0x0000000000700947 */ /* 0x002fea0003800000 */
[----:B------:R-:W-:Y:S01]  /*07c0*/  IMAD R17, R19, 0x4000, R14 ;  /* 0x0000400013117824 */ /* 0x000fe200078e020e */
[----:B------:R-:W-:-:S04]  /*07d0*/  LEA R16, R18, R14, 0x7 ;  /* 0x0000000e12107211 */ /* 0x000fc800078e38ff */
[----:B------:R-:W-:Y:S01]  /*07e0*/  LEA R17, R18, R17, 0x7 ;  /* 0x0000001112117211 */ /* 0x000fe200078e38ff */
[----:B------:R-:W-:Y:S02]  /*07f0*/  IMAD R25, R25, 0x4000, R16 ;  /* 0x0000400019197824 */ /* 0x000fe400078e0210 */
[----:B------:R-:W-:Y:S02]  /*0800*/  IMAD R18, R19, 0x80, R18 ;  /* 0x0000008013127824 */ /* 0x000fe400078e0212 */
[----:B0-----:R-:W-:-:S04]  /*0810*/  IMAD.WIDE.U32 R24, R25, 0x4, R12 ;  /* 0x0000000419187825 */ /* 0x001fc800078e000c */
[C---:B------:R-:W-:Y:S02]  /*0820*/  VIADD R21, R17.reuse, 0xffffff80 ;  /* 0xffffff8011157836 */ /* 0x040fe40000000000 */
[--C-:B------:R-:W-:Y:S01]  /*0830*/  IMAD.WIDE.U32 R16, R17, 0x4, R12.reuse ;  /* 0x0000000411107825 */ /* 0x100fe200078e000c */
[----:B------:R-:W-:Y:S01]  /*0840*/  SHF.L.U32 R18, R18, 0x7, RZ ;  /* 0x0000000712127819 */ /* 0x000fe200000006ff */
[----:B------:R-:W2:Y:S02]  /*0850*/  LDG.E R24, desc[UR12][R24.64] ;  /* 0x0000000c18187981 */ /* 0x000ea4000c1e1900 */
[----:B------:R-:W-:Y:S02]  /*0860*/  IMAD.WIDE.U32 R20, R21, 0x4, R12 ;  /* 0x0000000415147825 */ /* 0x000fe400078e000c */
[----:B------:R-:W2:Y:S02]  /*0870*/  LDG.E R27, desc[UR12][R16.64+0x10000] ;  /* 0x0100000c101b7981 */ /* 0x000ea4000c1e1900 */
[----:B------:R-:W-:-:S02]  /*0880*/  IMAD.IADD R15, R15, 0x1, R18 ;  /* 0x000000010f0f7824 */ /* 0x000fc400078e0212 */
[----:B------:R0:W3:Y:S01]  /*0890*/  LDG.E R20, desc[UR12][R20.64] ;  /* 0x0000000c14147981 */ /* 0x0000e2000c1e1900 */
[----:B------:R-:W-:Y:S02]  /*08a0*/  IMAD.IADD R19, R14, 0x1, R18 ;  /* 0x000000010e137824 */ /* 0x000fe400078e0212 */
[--C-:B------:R-:W-:Y:S01]  /*08b0*/  IMAD.WIDE.U32 R14, R15, 0x4, R12.reuse ;  /* 0x000000040f0e7825 */ /* 0x100fe200078e000c */
[----:B------:R-:W4:Y:S03]  /*08c0*/  LDG.E R22, desc[UR12][R16.64+0x200] ;  /* 0x0002000c10167981 */ /* 0x000f26000c1e1900 */
[----:B------:R-:W-:Y:S02]  /*08d0*/  IMAD.WIDE.U32 R18, R19, 0x4, R12 ;  /* 0x0000000413127825 */ /* 0x000fe400078e000c */
[----:B------:R-:W5:Y:S04]  /*08e0*/  LDG.E R15, desc[UR12][R14.64] ;  /* 0x0000000c0e0f7981 */ /* 0x000f68000c1e1900 */
[----:B------:R-:W5:Y:S01]  /*08f0*/  LDG.E R19, desc[UR12][R18.64+0x4] ;  /* 0x0000040c12137981 */ /* 0x000f62000c1e1900 */
[----:B0-----:R-:W-:Y:S01]  /*0900*/  LEA R21, R9, R23, 0x2 ;  /* 0x0000001709157211 */ /* 0x001fe200078e10ff */
[----:B--2---:R-:W-:-:S04]  /*0910*/  FADD R27, R24, R27 ;  /* 0x0000001b181b7221 */ /* 0x004fc80000000000 */
[----:B---3--:R-:W-:-:S04]  /*0920*/  FADD R27, R27, R20 ;  /* 0x000000141b1b7221 */ /* 0x008fc80000000000 */
[----:B----4-:R-:W-:-:S04]  /*0930*/  FADD R22, R27, R22 ;  /* 0x000000161b167221 */ /* 0x010fc80000000000 */
[----:B-----5:R-:W-:-:S04]  /*0940*/  FADD R22, R22, R15 ;  /* 0x0000000f16167221 */ /* 0x020fc80000000000 */
[----:B------:R-:W-:-:S04]  /*0950*/  FADD R22, R22, R19 ;  /* 0x0000001316167221 */ /* 0x000fc80000000000 */
[----:B------:R-:W-:-:S05]  /*0960*/  FMUL R22, R22, 0.80000001192092895508 ;  /* 0x3f4ccccd16167820 */ /* 0x000fca0000400000 */
[----:B------:R1:W-:Y:S02]  /*0970*/  STS [R21], R22 ;  /* 0x0000001615007388 */ /* 0x0003e40000000800 */
.L_x_13:
[----:B------:R-:W-:Y:S05]  /*0980*/  BSYNC.RECONVERGENT B1 ;  /* 0x0000000000017941 */ /* 0x000fea0003800200 */
.L_x_12:
[----:B------:R-:W-:Y:S01]  /*0990*/  SHF.R.U32.HI R14, RZ, 0x4, R11 ;  /* 0x00000004ff0e7819 */ /* 0x000fe2000001160b */
[----:B------:R-:W-:Y:S01]  /*09a0*/  BSSY.RECONVERGENT B1, `(.L_x_14) ;  /* 0x0000028000017945 */ /* 0x000fe20003800200 */
[C---:B------:R-:W-:Y:S02]  /*09b0*/  LOP3.LUT R15, R11.reuse, 0xf, RZ, 0xc0, !PT ;  /* 0x0000000f0b0f7812 */ /* 0x040fe400078ec0ff */
[----:B------:R-:W-:Y:S02]  /*09c0*/  LOP3.LUT R14, R14, 0xf, RZ, 0xc0, !PT ;  /* 0x0000000f0e0e7812 */ /* 0x000fe400078ec0ff */
[----:B------:R-:W-:Y:S01]  /*09d0*/  LEA.HI R19, R11, UR5, RZ, 0x18 ;  /* 0x000000050b137c11 */ /* 0x000fe2000f8fc0ff */
[----:B------:R-:W-:Y:S02]  /*09e0*/  IMAD R20, R4, 0x10, R15 ;  /* 0x0000001004147824 */ /* 0x000fe400078e020f */
[----:B-1----:R-:W-:Y:S02]  /*09f0*/  IMAD R22, R5, 0x10, R14 ;  /* 0x0000001005167824 */ /* 0x002fe400078e020e */
[----:B------:R-:W-:Y:S01]  /*0a00*/  VIADD R17, R19, 0xffffffff ;  /* 0xffffffff13117836 */ /* 0x000fe20000000000 */
[----:B------:R-:W-:-:S04]  /*0a10*/  IADD3 R21, PT, PT, R20, -0x1, RZ ;  /* 0xffffffff14157810 */ /* 0x000fc80007ffe0ff */
[----:B------:R-:W-:-:S04]  /*0a20*/  VIADDMNMX.U32 R14, R22, 0xffffffff, R21, !PT ;  /* 0xffffffff160e7846 */ /* 0x000fc80007800015 */
[----:B------:R-:W-:-:S04]  /*0a30*/  VIMNMX.U32 R14, PT, PT, R14, R17, !PT ;  /* 0x000000110e0e7248 */ /* 0x000fc80007fe0000 */
[----:B------:R-:W-:-:S13]  /*0a40*/  ISETP.GT.U32.AND P0, PT, R14, 0x7d, PT ;  /* 0x0000007d0e00780c */ /* 0x000fda0003f04070 */
[----:B------:R-:W-:Y:S05]  /*0a50*/  @P0 BRA `(.L_x_15) ;  /* 0x0000000000700947 */ /* 0x000fea0003800000 */
[----:B------:R-:W-:Y:S01]  /*0a60*/  LEA R15, R19, R20, 0xe ;  /* 0x00000014130f7211 */ /* 0x000fe200078e70ff */
[----:B------:R-:W-:-:S04]  /*0a70*/  IMAD R14, R22, 0x80, R20 ;  /* 0x00000080160e7824 */ /* 0x000fc800078e0214 */
[----:B------:R-:W-:Y:S02]  /*0a80*/  IMAD R17, R17, 0x4000, R14 ;  /* 0x0000400011117824 */ /* 0x000fe400078e020e */
[----:B------:R-:W-:Y:S01]  /*0a90*/  IMAD R15, R22, 0x80, R15 ;  /* 0x00000080160f7824 */ /* 0x000fe200078e020f */
[----:B------:R-:W-:Y:S01]  /*0aa0*/  LEA R22, R19, R22, 0x7 ;  /* 0x0000001613167211 */ /* 0x000fe200078e38ff */
[----:B0-----:R-:W-:-:S04]  /*0ab0*/  IMAD.WIDE.U32 R16, R17, 0x4, R12 ;  /* 0x0000000411107825 */ /* 0x001fc800078e000c */
[C---:B------:R-:W-:Y:S02]  /*0ac0*/  VIADD R19, R15.reuse, 0xffffff80 ;  /* 0xffffff800f137836 */ /* 0x040fe40000000000 */
[--C-:B------:R-:W-:Y:S01]  /*0ad0*/  IMAD.WIDE.U32 R14, R15, 0x4, R12.reuse ;  /* 0x000000040f0e7825 */ /* 0x100fe200078e000c */
[----:B------:R0:W2:Y:S03]  /*0ae0*/  LDG.E R16, desc[UR12][R16.64] ;  /* 0x0000000c10107981 */ /* 0x0000a6000c1e1900 */
[----:B------:R-:W-:Y:S01]  /*0af0*/  IMAD.SHL.U32 R22, R22, 0x80, RZ ;  /* 0x0000008016167824 */ /* 0x000fe200078e00ff */
[----:B------:R-:W2:Y:S01]  /*0b00*/  LDG.E R25, desc[UR12][R14.64+0x10000] ;  /* 0x0100000c0e197981 */ /* 0x000ea2000c1e1900 */
[----:B------:R-:W-:-:S03]  /*0b10*/  IMAD.WIDE.U32 R18, R19, 0x4, R12 ;  /* 0x0000000413127825 */ /* 0x000fc600078e000c */
[----:B------:R-:W-:Y:S01]  /*0b20*/  IADD3 R21, PT, PT, R21, R22, RZ ;  /* 0x0000001615157210 */ /* 0x000fe20007ffe0ff */
[----:B------:R-:W-:Y:S02]  /*0b30*/  IMAD.IADD R27, R20, 0x1, R22 ;  /* 0x00000001141b7824 */ /* 0x000fe400078e0216 */
[----:B------:R-:W3:Y:S02]  /*0b40*/  LDG.E R18, desc[UR12][R18.64] ;  /* 0x0000000c12127981 */ /* 0x000ee4000c1e1900 */
[--C-:B------:R-:W-:Y:S02]  /*0b50*/  IMAD.WIDE.U32 R20, R21, 0x4, R12.reuse ;  /* 0x0000000415147825 */ /* 0x100fe400078e000c */
[----:B------:R-:W4:Y:S02]  /*0b60*/  LDG.E R22, desc[UR12][R14.64+0x200] ;  /* 0x0002000c0e167981 */ /* 0x000f24000c1e1900 */
[----:B------:R-:W-:Y:S02]  /*0b70*/  IMAD.WIDE.U32 R12, R27, 0x4, R12 ;  /* 0x000000041b0c7825 */ /* 0x000fe400078e000c */
[----:B------:R-:W5:Y:S04]  /*0b80*/  LDG.E R21, desc[UR12][R20.64] ;  /* 0x0000000c14157981 */ /* 0x000f68000c1e1900 */
[----:B------:R-:W5:Y:S01]  /*0b90*/  LDG.E R13, desc[UR12][R12.64+0x4] ;  /* 0x0000040c0c0d7981 */ /* 0x000f62000c1e1900 */
[----:B0-----:R-:W-:-:S02]  /*0ba0*/  IMAD R17, R8, 0x4, R23 ;  /* 0x0000000408117824 */ /* 0x001fc400078e0217 */
[----:B--2---:R-:W-:-:S04]  /*0bb0*/  FADD R25, R16, R25 ;  /* 0x0000001910197221 */ /* 0x004fc80000000000 */
[----:B---3--:R-:W-:-:S04]  /*0bc0*/  FADD R25, R25, R18 ;  /* 0x0000001219197221 */ /* 0x008fc80000000000 */
[----:B----4-:R-:W-:-:S04]  /*0bd0*/  FADD R22, R25, R22 ;  /* 0x0000001619167221 */ /* 0x010fc80000000000 */
[----:B-----5:R-:W-:-:S04]  /*0be0*/  FADD R22, R22, R21 ;  /* 0x0000001516167221 */ /* 0x020fc80000000000 */
[----:B------:R-:W-:-:S04]  /*0bf0*/  FADD R22, R22, R13 ;  /* 0x0000000d16167221 */ /* 0x000fc80000000000 */
[----:B------:R-:W-:-:S05]  /*0c00*/  FMUL R22, R22, 0.80000001192092895508 ;  /* 0x3f4ccccd16167820 */ /* 0x000fca0000400000 */
[----:B------:R1:W-:Y:S02]  /*0c10*/  STS [R17], R22 ;  /* 0x0000001611007388 */ /* 0x0003e40000000800 */
.L_x_15:
[----:B------:R-:W-:Y:S05]  /*0c20*/  BSYNC.RECONVERGENT B1 ;  /* 0x0000000000017941 */ /* 0x000fea0003800200 */
.L_x_14:
[----:B0-----:R-:W-:Y:S01]  /*0c30*/  MOV R12, UR4 ;  /* 0x00000004000c7c02 */ /* 0x001fe20008000f00 */
[C---:B------:R-:W-:Y:S02]  /*0c40*/  IMAD R23, R10.reuse, 0x8, R23 ;  /* 0x000000080a177824 */ /* 0x040fe400078e0217 */
[----:B------:R-:W-:Y:S01]  /*0c50*/  IMAD R11, R10, 0x2, R11 ;  /* 0x000000020a0b7824 */ /* 0x000fe200078e020b */
[----:B------:R-:W-:-:S04]  /*0c60*/  IADD3 R7, PT, PT, R7, UR4, R12 ;  /* 0x0000000407077c10 */ /* 0x000fc8000fffe00c */
[----:B------:R-:W-:-:S13]  /*0c70*/  ISETP.GE.U32.AND P0, PT, R7, 0x800, PT ;  /* 0x000008000700780c */ /* 0x000fda0003f06070 */
[----:B------:R-:W-:Y:S05]  /*0c80*/  @!P0 BRA `(.L_x_16) ;  /* 0xfffffff800948947 */ /* 0x000fea000383ffff */
.L_x_7:
[----:B------:R-:W-:Y:S05]  /*0c90*/  BSYNC.RECONVERGENT B0 ;  /* 0x0000000000007941 */ /* 0x000fea0003800200 */
.L_x_6:
[----:B------:R-:W-:Y:S01]  /*0ca0*/  BAR.SYNC.DEFER_BLOCKING 0x0 ;  /* 0x0000000000007b1d */ /* 0x000fe20000010000 */
[----:B------:R-:W-:-:S13]  /*0cb0*/  ISETP.GT.U32.AND P0, PT, R6, 0x7ff, PT ;  /* 0x000007ff0600780c */ /* 0x000fda0003f04070 */
[----:B------:R-:W-:Y:S05]  /*0cc0*/  @P0 EXIT ;  /* 0x000000000000094d */ /* 0x000fea0003800000 */
[----:B------:R-:W0:Y:S01]  /*0cd0*/  I2F.U32.RP R10, UR4 ;  /* 0x00000004000a7d06 */ /* 0x000e220008209000 */
[----:B------:R-:W-:Y:S01]  /*0ce0*/  VIADD R7, R2, UR10 ;  /* 0x0000000a02077c36 */ /* 0x000fe20008000000 */
[----:B------:R-:W-:Y:S01]  /*0cf0*/  ISETP.NE.U32.AND P2, PT, RZ, UR4, PT ;  /* 0x00000004ff007c0c */ /* 0x000fe2000bf45070 */
[----:B------:R-:W-:Y:S02]  /*0d00*/  BSSY.RECONVERGENT B0, `(.L_x_17) ;  /* 0x000003b000007945 */ /* 0x000fe40003800200 */
[----:B------:R-:W-:Y:S02]  /*0d10*/  IMAD R0, R7, UR8, R0 ;  /* 0x0000000807007c24 */ /* 0x000fe4000f8e0200 */
[----:B------:R-:W-:Y:S02]  /*0d20*/  IMAD R7, RZ, RZ, -UR4 ;  /* 0x80000004ff077e24 */ /* 0x000fe4000f8e02ff */
[----:B------:R-:W-:-:S05]  /*0d30*/  IMAD R0, R0, UR9, R3 ;  /* 0x0000000900007c24 */ /* 0x000fca000f8e0203 */
[C---:B------:R-:W-:Y:S01]  /*0d40*/  ISETP.GE.U32.AND P0, PT, R0.reuse, 0x800, PT ;  /* 0x000008000000780c */ /* 0x040fe20003f06070 */
[----:B0-----:R-:W0:Y:S01]  /*0d50*/  MUFU.RCP R10, R10 ;  /* 0x0000000a000a7308 */ /* 0x001e220000001000 */
[----:B------:R-:W-:Y:S02]  /*0d60*/  VIMNMX.U32 R3, PT, PT, R0, 0x800, !PT ;  /* 0x0000080000037848 */ /* 0x000fe40007fe0000 */
[----:B------:R-:W-:-:S04]  /*0d70*/  SEL R2, RZ, 0x1, P0 ;  /* 0x00000001ff027807 */ /* 0x000fc80000000000 */
[----:B------:R-:W-:Y:S02]  /*0d80*/  IADD3 R3, PT, PT, R3, -R0, -R2 ;  /* 0x8000000003037210 */ /* 0x000fe40007ffe802 */
[----:B0-----:R-:W-:-:S04]  /*0d90*/  IADD3 R8, PT, PT, R10, 0xffffffe, RZ ;  /* 0x0ffffffe0a087810 */ /* 0x001fc80007ffe0ff */
[----:B------:R0:W2:Y:S02]  /*0da0*/  F2I.FTZ.U32.TRUNC.NTZ R9, R8 ;  /* 0x0000000800097305 */ /* 0x0000a4000021f000 */
[----:B0-----:R-:W-:Y:S02]  /*0db0*/  HFMA2 R8, -RZ, RZ, 0, 0 ;  /* 0x00000000ff087431 */ /* 0x001fe400000001ff */
[----:B--2---:R-:W-:-:S04]  /*0dc0*/  IMAD R7, R7, R9, RZ ;  /* 0x0000000907077224 */ /* 0x004fc800078e02ff */
[----:B------:R-:W-:-:S06]  /*0dd0*/  IMAD.HI.U32 R10, R9, R7, R8 ;  /* 0x00000007090a7227 */ /* 0x000fcc00078e0008 */
[----:B------:R-:W-:-:S04]  /*0de0*/  IMAD.HI.U32 R7, R10, R3, RZ ;  /* 0x000000030a077227 */ /* 0x000fc800078e00ff */
[----:B------:R-:W-:-:S04]  /*0df0*/  IMAD.MOV R0, RZ, RZ, -R7 ;  /* 0x000000ffff007224 */ /* 0x000fc800078e0a07 */
[----:B------:R-:W-:-:S05]  /*0e00*/  IMAD R0, R0, UR4, R3 ;  /* 0x0000000400007c24 */ /* 0x000fca000f8e0203 */
[----:B------:R-:W-:-:S13]  /*0e10*/  ISETP.GE.U32.AND P0, PT, R0, UR4, PT ;  /* 0x0000000400007c0c */ /* 0x000fda000bf06070 */
[----:B------:R-:W-:Y:S01]  /*0e20*/  @P0 VIADD R0, R0, -UR4 ;  /* 0x8000000400000c36 */ /* 0x000fe20008000000 */
[----:B------:R-:W-:-:S04]  /*0e30*/  @P0 IADD3 R7, PT, PT, R7, 0x1, RZ ;  /* 0x0000000107070810 */ /* 0x000fc80007ffe0ff */
[----:B------:R-:W-:-:S13]  /*0e40*/  ISETP.GE.U32.AND P1, PT, R0, UR4, PT ;  /* 0x0000000400007c0c */ /* 0x000fda000bf26070 */
[----:B------:R-:W-:Y:S01]  /*0e50*/  @P1 VIADD R7, R7, 0x1 ;  /* 0x0000000107071836 */ /* 0x000fe20000000000 */
[----:B------:R-:W-:-:S05]  /*0e60*/  @!P2 LOP3.LUT R7, RZ, UR4, RZ, 0x33, !PT ;  /* 0x00000004ff07ac12 */ /* 0x000fca000f8e33ff */
[----:B------:R-:W-:-:S05]  /*0e70*/  IMAD.IADD R0, R2, 0x1, R7 ;  /* 0x0000000102007824 */ /* 0x000fca00078e0207 */
[C---:B------:R-:W-:Y:S02]  /*0e80*/  LOP3.LUT R2, R0.reuse, 0x3, RZ, 0xc0, !PT ;  /* 0x0000000300027812 */ /* 0x040fe400078ec0ff */
[----:B------:R-:W-:Y:S02]  /*0e90*/  ISETP.GE.U32.AND P1, PT, R0, 0x3, PT ;  /* 0x000000030000780c */ /* 0x000fe40003f26070 */
[----:B------:R-:W-:-:S13]  /*0ea0*/  ISETP.NE.AND P0, PT, R2, 0x3, PT ;  /* 0x000000030200780c */ /* 0x000fda0003f05270 */
[----:B------:R-:W-:Y:S05]  /*0eb0*/  @!P0 BRA `(.L_x_18) ;  /* 0x00000000007c8947 */ /* 0x000fea0003800000 */
[----:B------:R-:W0:Y:S01]  /*0ec0*/  S2UR UR7, SR_CgaCtaId ;  /* 0x00000000000779c3 */ /* 0x000e220000008800 */
[----:B------:R-:W-:Y:S01]  /*0ed0*/  IADD3 R0, PT, PT, R0, 0x1, RZ ;  /* 0x0000000100007810 */ /* 0x000fe20007ffe0ff */
[----:B------:R-:W-:Y:S01]  /*0ee0*/  UMOV UR6, 0x400 ;  /* 0x0000040000067882 */ /* 0x000fe20000000000 */
[----:B------:R-:W-:Y:S02]  /*0ef0*/  UIMAD UR11, UR8, UR10, URZ ;  /* 0x0000000a080b72a4 */ /* 0x000fe4000f8e02ff */
[----:B------:R-:W-:-:S03]  /*0f00*/  LOP3.LUT R0, R0, 0x3, RZ, 0xc0, !PT ;  /* 0x0000000300007812 */ /* 0x000fc600078ec0ff */
[----:B------:R-:W2:Y:S02]  /*0f10*/  LDC R15, c[0x0][0x360] ;  /* 0x0000d800ff0f7b82 */ /* 0x000ea40000000800 */
[----:B------:R-:W-:Y:S01]  /*0f20*/  IMAD.MOV R7, RZ, RZ, -R0 ;  /* 0x000000ffff077224 */ /* 0x000fe200078e0a00 */
[----:B0-----:R-:W-:-:S06]  /*0f30*/  ULEA UR6, UR7, UR6, 0x18 ;  /* 0x0000000607067291 */ /* 0x001fcc000f8ec0ff */
[----:B------:R-:W-:Y:S01]  /*0f40*/  LEA R0, R6, UR6, 0x2 ;  /* 0x0000000606007c11 */ /* 0x000fe2000f8e10ff */
[----:B--2---:R-:W-:-:S07]  /*0f50*/  IMAD R15, R15, UR11, RZ ;  /* 0x0000000b0f0f7c24 */ /* 0x004fce000f8e02ff */
.L_x_19:
[----:B------:R-:W-:Y:S01]  /*0f60*/  SHF.R.U32.HI R2, RZ, 0x4, R6 ;  /* 0x00000004ff027819 */ /* 0x000fe20000011606 */
[----:B------:R-:W-:Y:S01]  /*0f70*/  VIADD R7, R7, 0x1 ;  /* 0x0000000107077836 */ /* 0x000fe20000000000 */
[----:B------:R-:W-:Y:S02]  /*0f80*/  LOP3.LUT R3, R6, 0xf, RZ, 0xc0, !PT ;  /* 0x0000000f06037812 */ /* 0x000fe400078ec0ff */
[----:B------:R-:W-:Y:S02]  /*0f90*/  LOP3.LUT R2, R2, 0xf, RZ, 0xc0, !PT ;  /* 0x0000000f02027812 */ /* 0x000fe400078ec0ff */
[----:B------:R-:W-:Y:S02]  /*0fa0*/  LEA R11, R4, R3, 0x4 ;  /* 0x00000003040b7211 */ /* 0x000fe400078e20ff */
[C---:B------:R-:W-:Y:S01]  /*0fb0*/  LEA.HI R8, R6.reuse, UR5, RZ, 0x18 ;  /* 0x0000000506087c11 */ /* 0x040fe2000f8fc0ff */
[----:B------:R-:W-:Y:S02]  /*0fc0*/  IMAD R13, R5, 0x10, R2 ;  /* 0x00000010050d7824 */ /* 0x000fe400078e0202 */
[----:B------:R-:W-:-:S02]  /*0fd0*/  VIADD R6, R6, UR4 ;  /* 0x0000000406067c36 */ /* 0x000fc40008000000 */
[----:B------:R-:W-:-:S05]  /*0fe0*/  VIADD R2, R13, 0xffffffff ;  /* 0xffffffff0d027836 */ /* 0x000fca0000000000 */
[----:B------:R-:W-:-:S04]  /*0ff0*/  VIADDMNMX.U32 R2, R11, 0xffffffff, R2, !PT ;  /* 0xffffffff0b027846 */ /* 0x000fc80007800002 */
[----:B------:R-:W-:-:S04]  /*1000*/  VIADDMNMX.U32 R2, R8, 0xffffffff, R2, !PT ;  /* 0xffffffff08027846 */ /* 0x000fc80007800002 */
[----:B------:R-:W-:-:S13]  /*1010*/  ISETP.GT.U32.AND P0, PT, R2, 0x7d, PT ;  /* 0x0000007d0200780c */ /* 0x000fda0003f04070 */
[----:B------:R0:W2:Y:S01]  /*1020*/  @!P0 LDS R9, [R0] ;  /* 0x0000000000098984 */ /* 0x0000a20000000800 */
[----:B------:R-:W3:Y:S01]  /*1030*/  @!P0 LDC.64 R2, c[0x0][0x388] ;  /* 0x0000e200ff028b82 */ /* 0x000ee20000000a00 */
[----:B------:R-:W-:-:S05]  /*1040*/  @!P0 IMAD R8, R8, 0x4000, R11 ;  /* 0x0000400008088824 */ /* 0x000fca00078e020b */
[----:B------:R-:W-:Y:S02]  /*1050*/  @!P0 LEA R11, R13, R8, 0x7 ;  /* 0x000000080d0b8211 */ /* 0x000fe400078e38ff */
[----:B0-----:R-:W-:-:S03]  /*1060*/  LEA R0, R15, R0, 0x2 ;  /* 0x000000000f007211 */ /* 0x001fc600078e10ff */
[----:B---3--:R-:W-:-:S05]  /*1070*/  @!P0 IMAD.WIDE.U32 R2, R11, 0x4, R2 ;  /* 0x000000040b028825 */ /* 0x008fca00078e0002 */
[----:B--2---:R0:W-:Y:S01]  /*1080*/  @!P0 STG.E desc[UR12][R2.64], R9 ;  /* 0x0000000902008986 */ /* 0x0041e2000c10190c */
[----:B------:R-:W-:-:S13]  /*1090*/  ISETP.NE.AND P0, PT, R7, RZ, PT ;  /* 0x000000ff0700720c */ /* 0x000fda0003f05270 */
[----:B0-----:R-:W-:Y:S05]  /*10a0*/  @P0 BRA `(.L_x_19) ;  /* 0xfffffffc00ac0947 */ /* 0x001fea000383ffff */
.L_x_18:
[----:B------:R-:W-:Y:S05]  /*10b0*/  BSYNC.RECONVERGENT B0 ;  /* 0x0000000000007941 */ /* 0x000fea0003800200 */
.L_x_17:
[----:B------:R-:W-:Y:S05]  /*10c0*/  @!P1 EXIT ;  /* 0x000000000000994d */ /* 0x000fea0003800000 */
[----:B------:R-:W0:Y:S01]  /*10d0*/  S2UR UR7, SR_CgaCtaId ;  /* 0x00000000000779c3 */ /* 0x000e220000008800 */
[----:B------:R-:W-:Y:S01]  /*10e0*/  UIMAD UR8, UR8, UR10, URZ ;  /* 0x0000000a080872a4 */ /* 0x000fe2000f8e02ff */
[C---:B------:R-:W-:Y:S01]  /*10f0*/  IMAD.SHL.U32 R16, R6.reuse, 0x4, RZ ;  /* 0x0000000406107824 */ /* 0x040fe200078e00ff */
[----:B------:R-:W-:Y:S01]  /*1100*/  UMOV UR6, 0x400 ;  /* 0x0000040000067882 */ /* 0x000fe20000000000 */
[----:B------:R-:W-:Y:S01]  /*1110*/  IADD3 R14, PT, PT, R6, UR4, RZ ;  /* 0x00000004060e7c10 */ /* 0x000fe2000fffe0ff */
[----:B------:R-:W-:-:S06]  /*1120*/  UIMAD UR8, UR8, UR9, URZ ;  /* 0x00000009080872a4 */ /* 0x000fcc000f8e02ff */
[----:B------:R-:W-:-:S04]  /*1130*/  IMAD.U32 R7, RZ, RZ, UR8 ;  /* 0x00000008ff077e24 */ /* 0x000fc8000f8e00ff */
[C-C-:B------:R-:W-:Y:S02]  /*1140*/  IMAD R0, R7.reuse, 0x2, R6.reuse ;  /* 0x0000000207007824 */ /* 0x140fe400078e0206 */
[----:B------:R-:W-:Y:S01]  /*1150*/  IMAD R18, R7, 0x3, R6 ;  /* 0x0000000307127824 */ /* 0x000fe200078e0206 */
[----:B0-----:R-:W-:-:S04]  /*1160*/  ULEA UR6, UR7, UR6, 0x18 ;  /* 0x0000000607067291 */ /* 0x001fc8000f8ec0ff */
[----:B------:R-:W-:Y:S02]  /*1170*/  ULEA UR7, UR8, UR6, 0x3 ;  /* 0x0000000608077291 */ /* 0x000fe4000f8e18ff */
[----:B------:R-:W-:Y:S02]  /*1180*/  UIMAD UR9, UR8, 0xc, UR6 ;  /* 0x0000000c080978a4 */ /* 0x000fe4000f8e0206 */
[----:B------:R-:W-:-:S12]  /*1190*/  ULEA UR10, UR8, UR6, 0x2 ;  /* 0x00000006080a7291 */ /* 0x000fd8000f8e10ff */
.L_x_20:
[----:B0-----:R-:W-:Y:S02]  /*11a0*/  SHF.R.U32.HI R10, RZ, 0x4, R6 ;  /* 0x00000004ff0a7819 */ /* 0x001fe40000011606 */
[----:B------:R-:W-:Y:S02]  /*11b0*/  SHF.R.U32.HI R12, RZ, 0x4, R14 ;  /* 0x00000004ff0c7819 */ /* 0x000fe4000001160e */
[----:B------:R-:W-:Y:S02]  /*11c0*/  SHF.R.U32.HI R15, RZ, 0x4, R0 ;  /* 0x00000004ff0f7819 */ /* 0x000fe40000011600 */
[----:B------:R-:W-:Y:S02]  /*11d0*/  LOP3.LUT R9, R6, 0xf, RZ, 0xc0, !PT ;  /* 0x0000000f06097812 */ /* 0x000fe400078ec0ff */
[----:B-1----:R-:W-:Y:S02]  /*11e0*/  SHF.R.U32.HI R17, RZ, 0x4, R18 ;  /* 0x00000004ff117819 */ /* 0x002fe40000011612 */
[----:B------:R-:W-:Y:S01]  /*11f0*/  LOP3.LUT R20, R10, 0xf, RZ, 0xc0, !PT ;  /* 0x0000000f0a147812 */ /* 0x000fe200078ec0ff */
[----:B------:R-:W-:Y:S01]  /*1200*/  IMAD R10, R4, 0x10, R9 ;  /* 0x00000010040a7824 */ /* 0x000fe200078e0209 */
[----:B------:R-:W-:-:S02]  /*1210*/  LOP3.LUT R22, R12, 0xf, RZ, 0xc0, !PT ;  /* 0x0000000f0c167812 */ /* 0x000fc400078ec0ff */
[----:B------:R-:W-:Y:S01]  /*1220*/  LOP3.LUT R24, R15, 0xf, RZ, 0xc0, !PT ;  /* 0x0000000f0f187812 */ /* 0x000fe200078ec0ff */
[----:B------:R-:W-:Y:S01]  /*1230*/  IMAD R9, R5, 0x10, R20 ;  /* 0x0000001005097824 */ /* 0x000fe200078e0214 */
[----:B------:R-:W-:Y:S01]  /*1240*/  LOP3.LUT R26, R17, 0xf, RZ, 0xc0, !PT ;  /* 0x0000000f111a7812 */ /* 0x000fe200078ec0ff */
[C---:B------:R-:W-:Y:S01]  /*1250*/  IMAD R25, R5.reuse, 0x10, R22 ;  /* 0x0000001005197824 */ /* 0x040fe200078e0216 */
[----:B------:R-:W-:Y:S01]  /*1260*/  LOP3.LUT R13, R0, 0xf, RZ, 0xc0, !PT ;  /* 0x0000000f000d7812 */ /* 0x000fe200078ec0ff */
[C---:B------:R-:W-:Y:S01]  /*1270*/  IMAD R22, R5.reuse, 0x10, R24 ;  /* 0x0000001005167824 */ /* 0x040fe200078e0218 */
[----:B------:R-:W-:Y:S01]  /*1280*/  LOP3.LUT R11, R14, 0xf, RZ, 0xc0, !PT ;  /* 0x0000000f0e0b7812 */ /* 0x000fe200078ec0ff */
[----:B------:R-:W-:Y:S01]  /*1290*/  IMAD R20, R5, 0x10, R26 ;  /* 0x0000001005147824 */ /* 0x000fe200078e021a */
[----:B------:R-:W-:Y:S01]  /*12a0*/  LOP3.LUT R27, R18, 0xf, RZ, 0xc0, !PT ;  /* 0x0000000f121b7812 */ /* 0x000fe200078ec0ff */
[C---:B------:R-:W-:Y:S01]  /*12b0*/  IMAD R12, R4.reuse, 0x10, R13 ;  /* 0x00000010040c7824 */ /* 0x040fe200078e020d */
[----:B------:R-:W-:Y:S01]  /*12c0*/  IADD3 R13, PT, PT, R9, -0x1, RZ ;  /* 0xffffffff090d7810 */ /* 0x000fe20007ffe0ff */
[----:B------:R-:W-:Y:S01]  /*12d0*/  VIADD R26, R25, 0xffffffff ;  /* 0xffffffff191a7836 */ /* 0x000fe20000000000 */
[----:B------:R-:W-:Y:S01]  /*12e0*/  LEA R11, R4, R11, 0x4 ;  /* 0x0000000b040b7211 */ /* 0x000fe200078e20ff */
[----:B------:R-:W-:Y:S01]  /*12f0*/  VIADD R28, R20, 0xffffffff ;  /* 0xffffffff141c7836 */ /* 0x000fe20000000000 */
[----:B------:R-:W-:-:S02]  /*1300*/  IADD3 R15, PT, PT, R22, -0x1, RZ ;  /* 0xffffffff160f7810 */ /* 0x000fc40007ffe0ff */
[----:B------:R-:W-:Y:S02]  /*1310*/  LEA R27, R4, R27, 0x4 ;  /* 0x0000001b041b7211 */ /* 0x000fe400078e20ff */
[----:B------:R-:W-:Y:S02]  /*1320*/  LEA.HI R3, R6, UR5, RZ, 0x18 ;  /* 0x0000000506037c11 */ /* 0x000fe4000f8fc0ff */
[----:B------:R-:W-:Y:S02]  /*1330*/  VIADDMNMX.U32 R24, R10, 0xffffffff, R13, !PT ;  /* 0xffffffff0a187846 */ /* 0x000fe4000780000d */
[----:B------:R-:W-:Y:S01]  /*1340*/  LEA.HI R8, R14, UR5, RZ, 0x18 ;  /* 0x000000050e087c11 */ /* 0x000fe2000f8fc0ff */
[----:B------:R-:W-:Y:S01]  /*1350*/  IMAD R14, R7, 0x4, R14 ;  /* 0x00000004070e7824 */ /* 0x000fe200078e020e */
[----:B------:R-:W-:Y:S02]  /*1360*/  VIADDMNMX.U32 R13, R11, 0xffffffff, R26, !PT ;  /* 0xffffffff0b0d7846 */ /* 0x000fe4000780001a */
[----:B------:R-:W-:Y:S01]  /*1370*/  LEA.HI R23, R0, UR5, RZ, 0x18 ;  /* 0x0000000500177c11 */ /* 0x000fe2000f8fc0ff */
[----:B------:R-:W-:Y:S01]  /*1380*/  IMAD R0, R7, 0x4, R0 ;  /* 0x0000000407007824 */ /* 0x000fe200078e0200 */
[----:B------:R-:W-:-:S02]  /*1390*/  VIADDMNMX.U32 R26, R12, 0xffffffff, R15, !PT ;  /* 0xffffffff0c1a7846 */ /* 0x000fc4000780000f */
[----:B------:R-:W-:Y:S02]  /*13a0*/  LEA.HI R2, R18, UR5, RZ, 0x18 ;  /* 0x0000000512027c11 */ /* 0x000fe4000f8fc0ff */
[----:B------:R-:W-:Y:S02]  /*13b0*/  VIADDMNMX.U32 R15, R27, 0xffffffff, R28, !PT ;  /* 0xffffffff1b0f7846 */ /* 0x000fe4000780001c */
[----:B------:R-:W-:Y:S02]  /*13c0*/  VIADDMNMX.U32 R24, R3, 0xffffffff, R24, !PT ;  /* 0xffffffff03187846 */ /* 0x000fe40007800018 */
[----:B------:R-:W-:Y:S02]  /*13d0*/  VIADDMNMX.U32 R13, R8, 0xffffffff, R13, !PT ;  /* 0xffffffff080d7846 */ /* 0x000fe4000780000d */
[----:B------:R-:W-:Y:S02]  /*13e0*/  VIADDMNMX.U32 R26, R23, 0xffffffff, R26, !PT ;  /* 0xffffffff171a7846 */ /* 0x000fe4000780001a */
[----:B------:R-:W-:-:S02]  /*13f0*/  VIADDMNMX.U32 R15, R2, 0xffffffff, R15, !PT ;  /* 0xffffffff020f7846 */ /* 0x000fc4000780000f */
[----:B------:R-:W-:Y:S02]  /*1400*/  ISETP.GT.U32.AND P0, PT, R24, 0x7d, PT ;  /* 0x0000007d1800780c */ /* 0x000fe40003f04070 */
[----:B------:R-:W-:Y:S02]  /*1410*/  ISETP.GT.U32.AND P1, PT, R13, 0x7d, PT ;  /* 0x0000007d0d00780c */ /* 0x000fe40003f24070 */
[----:B------:R-:W-:Y:S02]  /*1420*/  ISETP.GT.U32.AND P2, PT, R26, 0x7d, PT ;  /* 0x0000007d1a00780c */ /* 0x000fe40003f44070 */
[----:B------:R-:W-:Y:S02]  /*1430*/  ISETP.GT.U32.AND P3, PT, R15, 0x7d, PT ;  /* 0x0000007d0f00780c */ /* 0x000fe40003f64070 */
[----:B------:R-:W-:-:S05]  /*1440*/  LEA R18, R7, R18, 0x2 ;  /* 0x0000001207127211 */ /* 0x000fca00078e10ff */
[----:B------:R-:W0:Y:S01]  /*1450*/  @!P0 LDS R15, [R16+UR6] ;  /* 0x00000006100f8984 */ /* 0x000e220008000800 */
[----:B------:R-:W-:Y:S01]  /*1460*/  @!P0 LEA R10, R3, R10, 0xe ;  /* 0x0000000a030a8211 */ /* 0x000fe200078e70ff */
[----:B------:R-:W-:Y:S02]  /*1470*/  @!P1 IMAD R8, R8, 0x4000, R11 ;  /* 0x0000400008089824 */ /* 0x000fe400078e020b */
[----:B------:R-:W1:Y:S01]  /*1480*/  @!P1 LDS R17, [R16+UR10] ;  /* 0x0000000a10119984 */ /* 0x000e620008000800 */
[----:B------:R-:W-:Y:S01]  /*1490*/  @!P0 LEA R29, R9, R10, 0x7 ;  /* 0x0000000a091d8211 */ /* 0x000fe200078e38ff */
[----:B------:R-:W-:Y:S01]  /*14a0*/  @!P1 IMAD R25, R25, 0x80, R8 ;  /* 0x0000008019199824 */ /* 0x000fe200078e0208 */
[----:B------:R-:W-:Y:S01]  /*14b0*/  @!P2 LEA R23, R23, R12, 0xe ;  /* 0x0000000c1717a211 */ /* 0x000fe200078e70ff */
[----:B------:R-:W2:Y:S01]  /*14c0*/  @!P2 LDS R19, [R16+UR7] ;  /* 0x000000071013a984 */ /* 0x000ea20008000800 */
[----:B------:R-:W3:Y:S01]  /*14d0*/  @!P0 LDC.64 R8, c[0x0][0x388] ;  /* 0x0000e200ff088b82 */ /* 0x000ee20000000a00 */
[----:B------:R-:W-:Y:S01]  /*14e0*/  @!P3 IMAD R27, R2, 0x4000, R27 ;  /* 0x00004000021bb824 */ /* 0x000fe200078e021b */
[----:B------:R-:W-:Y:S01]  /*14f0*/  @!P2 LEA R23, R22, R23, 0x7 ;  /* 0x000000171617a211 */ /* 0x000fe200078e38ff */
[----:B------:R4:W5:Y:S02]  /*1500*/  @!P3 LDS R21, [R16+UR9] ;  /* 0x000000091015b984 */ /* 0x0009640008000800 */
[----:B------:R-:W-:-:S03]  /*1510*/  @!P3 IMAD R27, R20, 0x80, R27 ;  /* 0x00000080141bb824 */ /* 0x000fc600078e021b */
[----:B------:R-:W1:Y:S01]  /*1520*/  @!P2 LDC.64 R10, c[0x0][0x388] ;  /* 0x0000e200ff0aab82 */ /* 0x000e620000000a00 */
[----:B----4-:R-:W-:-:S07]  /*1530*/  LEA R16, R7, R16, 0x4 ;  /* 0x0000001007107211 */ /* 0x010fce00078e20ff */
[----:B------:R-:W4:Y:S08]  /*1540*/  @!P1 LDC.64 R12, c[0x0][0x388] ;  /* 0x0000e200ff0c9b82 */ /* 0x000f300000000a00 */
[----:B------:R-:W2:Y:S01]  /*1550*/  @!P3 LDC.64 R2, c[0x0][0x388] ;  /* 0x0000e200ff02bb82 */ /* 0x000ea20000000a00 */
[----:B---3--:R-:W-:-:S05]  /*1560*/  @!P0 IMAD.WIDE.U32 R8, R29, 0x4, R8 ;  /* 0x000000041d088825 */ /* 0x008fca00078e0008 */
[----:B0-----:R0:W-:Y:S01]  /*1570*/  @!P0 STG.E desc[UR12][R8.64], R15 ;  /* 0x0000000f08008986 */ /* 0x0011e2000c10190c */
[----:B-1----:R-:W-:Y:S01]  /*1580*/  @!P2 IMAD.WIDE.U32 R10, R23, 0x4, R10 ;  /* 0x00000004170aa825 */ /* 0x002fe200078e000a */
[----:B------:R-:W-:-:S04]  /*1590*/  MOV R23, UR4 ;  /* 0x0000000400177c02 */ /* 0x000fc80008000f00 */
[----:B------:R-:W-:Y:S01]  /*15a0*/  IADD3 R6, PT, PT, R6, UR4, R23 ;  /* 0x0000000406067c10 */ /* 0x000fe2000fffe017 */
[----:B----4-:R-:W-:-:S03]  /*15b0*/  @!P1 IMAD.WIDE.U32 R12, R25, 0x4, R12 ;  /* 0x00000004190c9825 */ /* 0x010fc600078e000c */
[----:B------:R-:W-:Y:S02]  /*15c0*/  IADD3 R6, PT, PT, R6, UR4, R23 ;  /* 0x0000000406067c10 */ /* 0x000fe4000fffe017 */
[----:B------:R0:W-:Y:S02]  /*15d0*/  @!P1 STG.E desc[UR12][R12.64], R17 ;  /* 0x000000110c009986 */ /* 0x0001e4000c10190c */
[----:B------:R-:W-:Y:S01]  /*15e0*/  ISETP.GE.U32.AND P0, PT, R6, 0x800, PT ;  /* 0x000008000600780c */ /* 0x000fe20003f06070 */
[----:B--2---:R-:W-:Y:S01]  /*15f0*/  @!P3 IMAD.WIDE.U32 R2, R27, 0x4, R2 ;  /* 0x000000041b02b825 */ /* 0x004fe200078e0002 */
[----:B------:R0:W-:Y:S04]  /*1600*/  @!P2 STG.E desc[UR12][R10.64], R19 ;  /* 0x000000130a00a986 */ /* 0x0001e8000c10190c */
[----:B-----5:R0:W-:Y:S07]  /*1610*/  @!P3 STG.E desc[UR12][R2.64], R21 ;  /* 0x000000150200b986 */ /* 0x0201ee000c10190c */
[----:B------:R-:W-:Y:S05]  /*1620*/  @!P0 BRA `(.L_x_20) ;  /* 0xfffffff800dc8947 */ /* 0x000fea000383ffff */
[----:B------:R-:W-:Y:S05]  /*1630*/  EXIT ;  /* 0x000000000000794d */ /* 0x000fea0003800000 */
.L_x_21:
        /* <DEDUP_REMOVED lines=12> */
.L_x_72:


//--------------------- .text._Z9kernel2_4PKfPf   --------------------------
	.section	.text._Z9kernel2_4PKfPf,"ax",@progbits
	.align	128
        .global         _Z9kernel2_4PKfPf
        .type           _Z9kernel2_4PKfPf,@function
        .size           _Z9kernel2_4PKfPf,(.L_x_73 - _Z9kernel2_4PKfPf)
        .other          _Z9kernel2_4PKfPf,@"STO_CUDA_ENTRY STV_DEFAULT"
_Z9kernel2_4PKfPf:
.text._Z9kernel2_4PKfPf:
        /* <DEDUP_REMOVED lines=95> */
.L_x_27:
[----:B------:R-:W-:Y:S05]  /*05f0*/  BSYNC.RECONVERGENT B2 ;  /* 0x0000000000027941 */ /* 0x000fea0003800200 */
.L_x_26:
[----:B0-----:R-:W-:-:S07]  /*0600*/  IADD3 R7, PT, PT, R6, UR4, RZ ;  /* 0x0000000406077c10 */ /* 0x001fce000fffe0ff */
.L_x_25:
[----:B------:R-:W-:Y:S05]  /*0610*/  BSYNC.RECONVERGENT B1 ;  /* 0x0000000000017941 */ /* 0x000fea0003800200 */
.L_x_24:
        /* <DEDUP_REMOVED lines=12> */
.L_x_32:
        /* <DEDUP_REMOVED lines=42> */
.L_x_29:
[----:B------:R-:W-:Y:S05]  /*0980*/  BSYNC.RECONVERGENT B1 ;  /* 0x0000000000017941 */ /* 0x000fea0003800200 */
.L_x_28:
        /* <DEDUP_REMOVED lines=41> */
.L_x_31:
[----:B------:R-:W-:Y:S05]  /*0c20*/  BSYNC.RECONVERGENT B1 ;  /* 0x0000000000017941 */ /* 0x000fea0003800200 */
.L_x_30:
[----:B0-----:R-:W-:Y:S01]  /*0c30*/  MOV R12, UR4 ;  /* 0x00000004000c7c02 */ /* 0x001fe20008000f00 */
[C---:B------:R-:W-:Y:S02]  /*0c40*/  IMAD R23, R10.reuse, 0x8, R23 ;  /* 0x000000080a177824 */ /* 0x040fe400078e0217 */
[----:B------:R-:W-:Y:S01]  /*0c50*/  IMAD R11, R10, 0x2, R11 ;  /* 0x000000020a0b7824 */ /* 0x000fe200078e020b */
[----:B------:R-:W-:-:S04]  /*0c60*/  IADD3 R7, PT, PT, R7, UR4, R12 ;  /* 0x0000000407077c10 */ /* 0x000fc8000fffe00c */
[----:B------:R-:W-:-:S13]  /*0c70*/  ISETP.GE.U32.AND P0, PT, R7, 0x800, PT ;  /* 0x000008000700780c */ /* 0x000fda0003f06070 */
[----:B------:R-:W-:Y:S05]  /*0c80*/  @!P0 BRA `(.L_x_32) ;  /* 0xfffffff800948947 */ /* 0x000fea000383ffff */
.L_x_23:
[----:B------:R-:W-:Y:S05]  /*0c90*/  BSYNC.RECONVERGENT B0 ;  /* 0x0000000000007941 */ /* 0x000fea0003800200 */
.L_x_22:
        /* <DEDUP_REMOVED lines=44> */
.L_x_35:
        /* <DEDUP_REMOVED lines=21> */
.L_x_34:
[----:B------:R-:W-:Y:S05]  /*10b0*/  BSYNC.RECONVERGENT B0 ;  /* 0x0000000000007941 */ /* 0x000fea0003800200 */
.L_x_33:
        /* <DEDUP_REMOVED lines=14> */
.L_x_36:
        /* <DEDUP_REMOVED lines=74> */
.L_x_37:
        /* <DEDUP_REMOVED lines=12> */
.L_x_73:


//--------------------- .text._Z9kernel2_2PKfPf   --------------------------
	.section	.text._Z9kernel2_2PKfPf,"ax",@progbits
	.align	128
        .global         _Z9kernel2_2PKfPf
        .type           _Z9kernel2_2PKfPf,@function
        .size           _Z9kernel2_2PKfPf,(.L_x_74 - _Z9kernel2_2PKfPf)
        .other          _Z9kernel2_2PKfPf,@"STO_CUDA_ENTRY STV_DEFAULT"
_Z9kernel2_2PKfPf:
.text._Z9kernel2_2PKfPf:
        /* <DEDUP_REMOVED lines=95> */
.L_x_43:
[----:B------:R-:W-:Y:S05]  /*05f0*/  BSYNC.RECONVERGENT B2 ;  /* 0x0000000000027941 */ /* 0x000fea0003800200 */
.L_x_42:
[----:B0-----:R-:W-:-:S07]  /*0600*/  IADD3 R7, PT, PT, R6, UR4, RZ ;  /* 0x0000000406077c10 */ /* 0x001fce000fffe0ff */
.L_x_41:
[----:B------:R-:W-:Y:S05]  /*0610*/  BSYNC.RECONVERGENT B1 ;  /* 0x0000000000017941 */ /* 0x000fea0003800200 */
.L_x_40:
        /* <DEDUP_REMOVED lines=12> */
.L_x_48:
        /* <DEDUP_REMOVED lines=42> */
.L_x_45:
[----:B------:R-:W-:Y:S05]  /*0980*/  BSYNC.RECONVERGENT B1 ;  /* 0x0000000000017941 */ /* 0x000fea0003800200 */
.L_x_44:
        /* <DEDUP_REMOVED lines=41> */
.L_x_47:
[----:B------:R-:W-:Y:S05]  /*0c20*/  BSYNC.RECONVERGENT B1 ;  /* 0x0000000000017941 */ /* 0x000fea0003800200 */
.L_x_46:
[----:B0-----:R-:W-:Y:S01]  /*0c30*/  MOV R12, UR4 ;  /* 0x00000004000c7c02 */ /* 0x001fe20008000f00 */
[C---:B------:R-:W-:Y:S02]  /*0c40*/  IMAD R23, R10.reuse, 0x8, R23 ;  /* 0x000000080a177824 */ /* 0x040fe400078e0217 */
[----:B------:R-:W-:Y:S01]  /*0c50*/  IMAD R11, R10, 0x2, R11 ;  /* 0x000000020a0b7824 */ /* 0x000fe200078e020b */
[----:B------:R-:W-:-:S04]  /*0c60*/  IADD3 R7, PT, PT, R7, UR4, R12 ;  /* 0x0000000407077c10 */ /* 0x000fc8000fffe00c */
[----:B------:R-:W-:-:S13]  /*0c70*/  ISETP.GE.U32.AND P0, PT, R7, 0x800, PT ;  /* 0x000008000700780c */ /* 0x000fda0003f06070 */
[----:B------:R-:W-:Y:S05]  /*0c80*/  @!P0 BRA `(.L_x_48) ;  /* 0xfffffff800948947 */ /* 0x000fea000383ffff */
.L_x_39:
[----:B------:R-:W-:Y:S05]  /*0c90*/  BSYNC.RECONVERGENT B0 ;  /* 0x0000000000007941 */ /* 0x000fea0003800200 */
.L_x_38:
        /* <DEDUP_REMOVED lines=44> */
.L_x_51:
        /* <DEDUP_REMOVED lines=21> */
.L_x_50:
[----:B------:R-:W-:Y:S05]  /*10b0*/  BSYNC.RECONVERGENT B0 ;  /* 0x0000000000007941 */ /* 0x000fea0003800200 */
.L_x_49:
        /* <DEDUP_REMOVED lines=14> */
.L_x_52:
        /* <DEDUP_REMOVED lines=74> */
.L_x_53:
        /* <DEDUP_REMOVED lines=12> */
.L_x_74:


//--------------------- .text._Z9kernel2_1PKfPf   --------------------------
	.section	.text._Z9kernel2_1PKfPf,"ax",@progbits
	.align	128
        .global         _Z9kernel2_1PKfPf
        .type           _Z9kernel2_1PKfPf,@function
        .size           _Z9kernel2_1PKfPf,(.L_x_75 - _Z9kernel2_1PKfPf)
        .other          _Z9kernel2_1PKfPf,@"STO_CUDA_ENTRY STV_DEFAULT"
_Z9kernel2_1PKfPf:
.text._Z9kernel2_1PKfPf:
        /* <DEDUP_REMOVED lines=95> */
.L_x_59:
[----:B------:R-:W-:Y:S05]  /*05f0*/  BSYNC.RECONVERGENT B2 ;  /* 0x0000000000027941 */ /* 0x000fea0003800200 */
.L_x_58:
[----:B0-----:R-:W-:-:S07]  /*0600*/  IADD3 R7, PT, PT, R6, UR4, RZ ;  /* 0x0000000406077c10 */ /* 0x001fce000fffe0ff */
.L_x_57:
[----:B------:R-:W-:Y:S05]  /*0610*/  BSYNC.RECONVERGENT B1 ;  /* 0x0000000000017941 */ /* 0x000fea0003800200 */
.L_x_56:
        /* <DEDUP_REMOVED lines=12> */
.L_x_64:
        /* <DEDUP_REMOVED lines=42> */
.L_x_61:
[----:B------:R-:W-:Y:S05]  /*0980*/  BSYNC.RECONVERGENT B1 ;  /* 0x0000000000017941 */ /* 0x000fea0003800200 */
.L_x_60:
        /* <DEDUP_REMOVED lines=41> */
.L_x_63:
[----:B------:R-:W-:Y:S05]  /*0c20*/  BSYNC.RECONVERGENT B1 ;  /* 0x0000000000017941 */ /* 0x000fea0003800200 */
.L_x_62:
[----:B0-----:R-:W-:Y:S01]  /*0c30*/  MOV R12, UR4 ;  /* 0x00000004000c7c02 */ /* 0x001fe20008000f00 */
[C---:B------:R-:W-:Y:S02]  /*0c40*/  IMAD R23, R10.reuse, 0x8, R23 ;  /* 0x000000080a177824 */ /* 0x040fe400078e0217 */
[----:B------:R-:W-:Y:S01]  /*0c50*/  IMAD R11, R10, 0x2, R11 ;  /* 0x000000020a0b7824 */ /* 0x000fe200078e020b */
[----:B------:R-:W-:-:S04]  /*0c60*/  IADD3 R7, PT, PT, R7, UR4, R12 ;  /* 0x0000000407077c10 */ /* 0x000fc8000fffe00c */
[----:B------:R-:W-:-:S13]  /*0c70*/  ISETP.GE.U32.AND P0, PT, R7, 0x800, PT ;  /* 0x000008000700780c */ /* 0x000fda0003f06070 */
[----:B------:R-:W-:Y:S05]  /*0c80*/  @!P0 BRA `(.L_x_64) ;  /* 0xfffffff800948947 */ /* 0x000fea000383ffff */
.L_x_55:
[----:B------:R-:W-:Y:S05]  /*0c90*/  BSYNC.RECONVERGENT B0 ;  /* 0x0000000000007941 */ /* 0x000fea0003800200 */
.L_x_54:
        /* <DEDUP_REMOVED lines=44> */
.L_x_67:
        /* <DEDUP_REMOVED lines=21> */
.L_x_66:
[----:B------:R-:W-:Y:S05]  /*10b0*/  BSYNC.RECONVERGENT B0 ;  /* 0x0000000000007941 */ /* 0x000fea0003800200 */
.L_x_65:
        /* <DEDUP_REMOVED lines=14> */
.L_x_68:
        /* <DEDUP_REMOVED lines=74> */
.L_x_69:
        /* <DEDUP_REMOVED lines=12> */
.L_x_75:


//--------------------- .text._Z7kernel1PKfPf     --------------------------
	.section	.text._Z7kernel1PKfPf,"ax",@progbits
	.align	128
        .global         _Z7kernel1PKfPf
        .type           _Z7kernel1PKfPf,@function
        .size           _Z7kernel1PKfPf,(.L_x_76 - _Z7kernel1PKfPf)
        .other          _Z7kernel1PKfPf,@"STO_CUDA_ENTRY STV_DEFAULT"
_Z7kernel1PKfPf:
.text._Z7kernel1PKfPf:
[----:B------:R-:W-:Y:S01]  /*0000*/  LDC R1, c[0x0][0x37c] ;  /* 0x0000df00ff017b82 */ /* 0x000fe20000000800 */
[----:B------:R-:W0:Y:S07]  /*0010*/  S2R R3, SR_TID.X ;  /* 0x0000000000037919 */ /* 0x000e2e0000002100 */
[----:B------:R-:W0:Y:S08]  /*0020*/  S2UR UR4, SR_CTAID.X ;  /* 0x00000000000479c3 */ /* 0x000e300000002500 */
[----:B------:R-:W0:Y:S02]  /*0030*/  LDC R0, c[0x0][0x360] ;  /* 0x0000d800ff007b82 */ /* 0x000e240000000800 */
[----:B0-----:R-:W-:-:S05]  /*0040*/  IMAD R0, R0, UR4, R3 ;  /* 0x0000000400007c24 */ /* 0x001fca000f8e0203 */
[----:B------:R-:W-:Y:S02]  /*0050*/  SHF.R.S32.HI R3, RZ, 0x1f, R0 ;  /* 0x0000001fff037819 */ /* 0x000fe40000011400 */
[----:B------:R-:W-:Y:S02]  /*0060*/  LOP3.LUT R2, R0, 0x7f, RZ, 0xc0, !PT ;  /* 0x0000007f00027812 */ /* 0x000fe400078ec0ff */
[----:B------:R-:W-:Y:S02]  /*0070*/  LEA.HI R3, R3, R0, RZ, 0xe ;  /* 0x0000000003037211 */ /* 0x000fe400078f70ff */
[C---:B------:R-:W-:Y:S02]  /*0080*/  ISETP.NE.AND P0, PT, R2.reuse, 0x7f, PT ;  /* 0x0000007f0200780c */ /* 0x040fe40003f05270 */
[----:B------:R-:W-:Y:S02]  /*0090*/  LOP3.LUT R5, R3, 0xffffc000, RZ, 0xc0, !PT ;  /* 0xffffc00003057812 */ /* 0x000fe400078ec0ff */
[----:B------:R-:W-:-:S02]  /*00a0*/  ISETP.EQ.OR P0, PT, R2, RZ, !P0 ;  /* 0x000000ff0200720c */ /* 0x000fc40004702670 */
[----:B------:R-:W-:Y:S01]  /*00b0*/  SHF.R.S32.HI R3, RZ, 0xe, R3 ;  /* 0x0000000eff037819 */ /* 0x000fe20000011403 */
[----:B------:R-:W-:-:S05]  /*00c0*/  IMAD.IADD R9, R0, 0x1, -R5 ;  /* 0x0000000100097824 */ /* 0x000fca00078e0a05 */
[----:B------:R-:W-:-:S04]  /*00d0*/  SHF.R.S32.HI R7, RZ, 0x7, R9 ;  /* 0x00000007ff077819 */ /* 0x000fc80000011409 */
[----:B------:R-:W-:-:S04]  /*00e0*/  ISETP.LT.OR P0, PT, R7, 0x1, P0 ;  /* 0x000000010700780c */ /* 0x000fc80000701670 */
[----:B------:R-:W-:-:S04]  /*00f0*/  ISETP.LT.U32.AND P0, PT, R7, 0x7f, !P0 ;  /* 0x0000007f0700780c */ /* 0x000fc80004701070 */
[----:B------:R-:W-:-:S04]  /*0100*/  ISETP.LT.OR P0, PT, R0, 0x4000, !P0 ;  /* 0x000040000000780c */ /* 0x000fc80004701670 */
[----:B------:R-:W-:-:S13]  /*0110*/  ISETP.GT.U32.OR P0, PT, R3, 0x7e, P0 ;  /* 0x0000007e0300780c */ /* 0x000fda0000704470 */
[----:B------:R-:W-:Y:S05]  /*0120*/  @P0 EXIT ;  /* 0x000000000000094d */ /* 0x000fea0003800000 */
[----:B------:R-:W0:Y:S01]  /*0130*/  LDC.64 R4, c[0x0][0x380] ;  /* 0x0000e000ff047b82 */ /* 0x000e220000000a00 */
[----:B------:R-:W1:Y:S01]  /*0140*/  LDCU.64 UR6, c[0x0][0x380] ;  /* 0x00007000ff0677ac */ /* 0x000e620008000a00 */
[----:B------:R-:W-:Y:S01]  /*0150*/  LOP3.LUT R11, R9, 0x3f80, RZ, 0xc0, !PT ;  /* 0x00003f80090b7812 */ /* 0x000fe200078ec0ff */
[----:B------:R-:W-:Y:S01]  /*0160*/  IMAD.SHL.U32 R3, R3, 0x4000, RZ ;  /* 0x0000400003037824 */ /* 0x000fe200078e00ff */
[----:B------:R-:W2:Y:S02]  /*0170*/  LDCU.64 UR4, c[0x0][0x358] ;  /* 0x00006b00ff0477ac */ /* 0x000ea40008000a00 */
[--C-:B------:R-:W-:Y:S02]  /*0180*/  LOP3.LUT R6, R11, 0x7f, R0.reuse, 0xf8, !PT ;  /* 0x0000007f0b067812 */ /* 0x100fe400078ef800 */
[----:B------:R-:W-:Y:S02]  /*0190*/  LOP3.LUT R2, R3, 0x7f, R0, 0xf8, !PT ;  /* 0x0000007f03027812 */ /* 0x000fe400078ef800 */
[----:B------:R-:W-:Y:S01]  /*01a0*/  LOP3.LUT R11, R6, R3, RZ, 0xfc, !PT ;  /* 0x00000003060b7212 */ /* 0x000fe200078efcff */
[----:B------:R-:W-:Y:S01]  /*01b0*/  IMAD.MOV.U32 R3, RZ, RZ, RZ ;  /* 0x000000ffff037224 */ /* 0x000fe200078e00ff */
[----:B------:R-:W-:Y:S01]  /*01c0*/  LOP3.LUT R9, R2, 0x3f80, R9, 0xf8, !PT ;  /* 0x00003f8002097812 */ /* 0x000fe200078ef809 */
[----:B------:R-:W-:-:S03]  /*01d0*/  IMAD.WIDE R6, R7, 0x80, R2 ;  /* 0x0000008007067825 */ /* 0x000fc600078e0202 */
[----:B-1----:R-:W-:Y:S01]  /*01e0*/  LEA R8, P0, R6, UR6, 0x2 ;  /* 0x0000000606087c11 */ /* 0x002fe2000f8010ff */
[----:B0-----:R-:W-:-:S04]  /*01f0*/  IMAD.WIDE.U32 R2, R11, 0x4, R4 ;  /* 0x000000040b027825 */ /* 0x001fc800078e0004 */
[----:B------:R-:W-:Y:S01]  /*0200*/  IMAD.WIDE.U32 R4, R9, 0x4, R4 ;  /* 0x0000000409047825 */ /* 0x000fe200078e0004 */
[----:B------:R-:W-:Y:S01]  /*0210*/  LEA.HI.X R9, R6, UR7, R7, 0x2, P0 ;  /* 0x0000000706097c11 */ /* 0x000fe200080f1407 */
[----:B--2---:R-:W2:Y:S01]  /*0220*/  LDG.E R2, desc[UR4][R2.64+-0x10000] ;  /* 0xff00000402027981 */ /* 0x004ea2000c1e1900 */
[----:B------:R-:W0:Y:S03]  /*0230*/  LDC.64 R6, c[0x0][0x388] ;  /* 0x0000e200ff067b82 */ /* 0x000e260000000a00 */
[----:B------:R-:W2:Y:S04]  /*0240*/  LDG.E R11, desc[UR4][R4.64+0x10000] ;  /* 0x01000004040b7981 */ /* 0x000ea8000c1e1900 */
[----:B------:R-:W3:Y:S04]  /*0250*/  LDG.E R8, desc[UR4][R8.64+-0x200] ;  /* 0xfffe000408087981 */ /* 0x000ee8000c1e1900 */
[----:B------:R-:W4:Y:S04]  /*0260*/  LDG.E R10, desc[UR4][R4.64+0x200] ;  /* 0x00020004040a7981 */ /* 0x000f28000c1e1900 */
[----:B------:R-:W5:Y:S04]  /*0270*/  LDG.E R13, desc[UR4][R4.64+-0x4] ;  /* 0xfffffc04040d7981 */ /* 0x000f68000c1e1900 */
[----:B------:R-:W5:Y:S01]  /*0280*/  LDG.E R15, desc[UR4][R4.64+0x4] ;  /* 0x00000404040f7981 */ /* 0x000f62000c1e1900 */
[----:B--2---:R-:W-:Y:S01]  /*0290*/  FADD R11, R2, R11 ;  /* 0x0000000b020b7221 */ /* 0x004fe20000000000 */
[----:B0-----:R-:W-:-:S04]  /*02a0*/  IMAD.WIDE.U32 R2, R0, 0x4, R6 ;  /* 0x0000000400027825 */ /* 0x001fc800078e0006 */
[----:B---3--:R-:W-:-:S04]  /*02b0*/  FADD R11, R11, R8 ;  /* 0x000000080b0b7221 */ /* 0x008fc80000000000 */
[----:B----4-:R-:W-:-:S04]  /*02c0*/  FADD R10, R11, R10 ;  /* 0x0000000a0b0a7221 */ /* 0x010fc80000000000 */
[----:B-----5:R-:W-:-:S04]  /*02d0*/  FADD R10, R10, R13 ;  /* 0x0000000d0a0a7221 */ /* 0x020fc80000000000 */
[----:B------:R-:W-:-:S04]  /*02e0*/  FADD R10, R10, R15 ;  /* 0x0000000f0a0a7221 */ /* 0x000fc80000000000 */
[----:B------:R-:W-:-:S05]  /*02f0*/  FMUL R7, R10, 0.80000001192092895508 ;  /* 0x3f4ccccd0a077820 */ /* 0x000fca0000400000 */
[----:B------:R-:W-:Y:S01]  /*0300*/  STG.E desc[UR4][R2.64], R7 ;  /* 0x0000000702007986 */ /* 0x000fe2000c101904 */
[----:B------:R-:W-:Y:S05]  /*0310*/  EXIT ;  /* 0x000000000000794d */ /* 0x000fea0003800000 */
.L_x_70:
        /* <DEDUP_REMOVED lines=14> */
.L_x_76:


//--------------------- .nv.shared.reserved.0     --------------------------
	.section	.nv.shared.reserved.0,"aw",@nobits
	.weak		__nv_reservedSMEM_offset_0_alias
	.size		__nv_reservedSMEM_offset_0_alias, 0, 64
	.other		__nv_reservedSMEM_offset_0_alias,@"STO_CUDA_RESERVED_SHARED STV_DEFAULT"
__nv_reservedSMEM_offset_0_alias:
	.zero		0
	.zero		64


//--------------------- .nv.shared._Z9kernel2_8PKfPf --------------------------
	.section	.nv.shared._Z9kernel2_8PKfPf,"aw",@nobits
	.sectionflags	@""
	.align	4
.nv.shared._Z9kernel2_8PKfPf:
	.zero		9216


//--------------------- .nv.shared._Z9kernel2_4PKfPf --------------------------
	.section	.nv.shared._Z9kernel2_4PKfPf,"aw",@nobits
	.sectionflags	@""
	.align	4
.nv.shared._Z9kernel2_4PKfPf:
	.zero		9216


//--------------------- .nv.shared._Z9kernel2_2PKfPf --------------------------
	.section	.nv.shared._Z9kernel2_2PKfPf,"aw",@nobits
	.sectionflags	@""
	.align	4
.nv.shared._Z9kernel2_2PKfPf:
	.zero		9216


//--------------------- .nv.shared._Z9kernel2_1PKfPf --------------------------
	.section	.nv.shared._Z9kernel2_1PKfPf,"aw",@nobits
	.sectionflags	@""
	.align	4
.nv.shared._Z9kernel2_1PKfPf:
	.zero		9216


//--------------------- .nv.constant0._Z13kernel2_part3PKfPf --------------------------
	.section	.nv.constant0._Z13kernel2_part3PKfPf,"a",@progbits
	.sectionflags	@""
	.align	4
.nv.constant0._Z13kernel2_part3PKfPf:
	.zero		912


//--------------------- .nv.constant0._Z9kernel2_8PKfPf --------------------------
	.section	.nv.constant0._Z9kernel2_8PKfPf,"a",@progbits
	.sectionflags	@""
	.align	4
.nv.constant0._Z9kernel2_8PKfPf:
	.zero		912


//--------------------- .nv.constant0._Z9kernel2_4PKfPf --------------------------
	.section	.nv.constant0._Z9kernel2_4PKfPf,"a",@progbits
	.sectionflags	@""
	.align	4
.nv.constant0._Z9kernel2_4PKfPf:
	.zero		912


//--------------------- .nv.constant0._Z9kernel2_2PKfPf --------------------------
	.section	.nv.constant0._Z9kernel2_2PKfPf,"a",@progbits
	.sectionflags	@""
	.align	4
.nv.constant0._Z9kernel2_2PKfPf:
	.zero		912


//--------------------- .nv.constant0._Z9kernel2_1PKfPf --------------------------
	.section	.nv.constant0._Z9kernel2_1PKfPf,"a",@progbits
	.sectionflags	@""
	.align	4
.nv.constant0._Z9kernel2_1PKfPf:
	.zero		912


//--------------------- .nv.constant0._Z7kernel1PKfPf --------------------------
	.section	.nv.constant0._Z7kernel1PKfPf,"a",@progbits
	.sectionflags	@""
	.align	4
.nv.constant0._Z7kernel1PKfPf:
	.zero		912


//--------------------- SYMBOLS --------------------------

	.type		.nv.reservedSmem.offset0,@object
	.size		.nv.reservedSmem.offset0,0x4
	.type		.nv.reservedSmem.cap,@object
	.size		.nv.reservedSmem.cap,0x4
